	.target	sm_90a

	.elftype	@"ET_EXEC"


//--------------------- .note.nv.tkinfo           --------------------------
	.section	.note.nv.tkinfo,"",@"SHT_NOTE"
	.sectionflags	@"SHF_NOTE_NV_TKINFO"
	.tkinfo
        /*0018*/ 	.word	0x00000002
        /*0030*/ 	.string	""
        /*0030*/ 	.string	"ptxas"
        /*0030*/ 	.string	"Cuda compilation tools, release 13.0, V13.0.88"
        /*0030*/ 	.string	"Build cuda_13.0.r13.0/compiler.36424714_0"
        /*0030*/ 	.string	"-arch sm_90a -m 64 "



//--------------------- .note.nv.cuinfo           --------------------------
	.section	.note.nv.cuinfo,"",@"SHT_NOTE"
	.sectionflags	@"SHF_NOTE_NV_CUINFO"
        /*0018*/ 	.short	0x0002
        /*001a*/ 	.short	0x005a
        /*001c*/ 	.short	0x0082
	.zero		2


//--------------------- .nv.info                  --------------------------
	.section	.nv.info,"",@"SHT_CUDA_INFO"
	.align	4


	//----- nvinfo : EIATTR_REGCOUNT
	.align		4
        /*0000*/ 	.byte	0x04, 0x2f
        /*0002*/ 	.short	(.L_15 - .L_14)
	.align		4
.L_14:
        /*0004*/ 	.word	index@(_ZN7cutlass13device_kernelINS_4gemm6kernel13GemmUniversalIN4cute5tupleIJiiiiEEENS1_10collective13CollectiveMmaINS1_34MainloopSm90TmaGmmaWarpSpecializedILi6ENS5_IJNS4_1CILi1EEESB_SB_EEENS1_32KernelTmaWarpSpecializedPingpongEEENS5_IJNSA_ILi64EEENSA_ILi512EEENSA_ILi32EEEEEENS_10bfloat16_tENS5_IJlSB_lEEESJ_SK_NS4_8TiledMMAINS4_8MMA_AtomIJNS4_4SM904GMMA28MMA_64x256x16_F32BF16BF16_SSILNSO_5MajorE0ELSQ_0ELNSO_7ScaleInE1ELSR_1EEEEEENS4_6LayoutISC_NS5_IJNSA_ILi0EEESV_SV_EEEEENS5_IJNS4_10UnderscoreESY_SY_EEEEENS4_13SM90_TMA_LOADENS4_14ComposedLayoutINS4_7SwizzleILi2ELi4ELi3EEENS4_18smem_ptr_flag_bitsILi16EEENSU_INS5_IJNSA_ILi8EEESH_EEENS5_IJSH_SB_EEEEEEEvNS4_8identityES11_S1B_vS1C_EENS_8epilogue10collective6detail29Sm90TmaWarpSpecializedAdapterINS1F_15DefaultEpilogueISJ_SK_SK_NS1E_6thread17LinearCombinationISJ_Li1EffLNS1J_9ScaleType4KindE0ELNS_15FloatRoundStyleE2ESJ_EENS1_15EpilogueDefaultEEEEEvvEEEEvNT_6ParamsE)
        /*0008*/ 	.word	0x000000a8


	//----- nvinfo : EIATTR_FRAME_SIZE
	.align		4
.L_15:
        /*000c*/ 	.byte	0x04, 0x11
        /*000e*/ 	.short	(.L_17 - .L_16)
	.align		4
.L_16:
        /*0010*/ 	.word	index@(_ZN7cutlass13device_kernelINS_4gemm6kernel13GemmUniversalIN4cute5tupleIJiiiiEEENS1_10collective13CollectiveMmaINS1_34MainloopSm90TmaGmmaWarpSpecializedILi6ENS5_IJNS4_1CILi1EEESB_SB_EEENS1_32KernelTmaWarpSpecializedPingpongEEENS5_IJNSA_ILi64EEENSA_ILi512EEENSA_ILi32EEEEEENS_10bfloat16_tENS5_IJlSB_lEEESJ_SK_NS4_8TiledMMAINS4_8MMA_AtomIJNS4_4SM904GMMA28MMA_64x256x16_F32BF16BF16_SSILNSO_5MajorE0ELSQ_0ELNSO_7ScaleInE1ELSR_1EEEEEENS4_6LayoutISC_NS5_IJNSA_ILi0EEESV_SV_EEEEENS5_IJNS4_10UnderscoreESY_SY_EEEEENS4_13SM90_TMA_LOADENS4_14ComposedLayoutINS4_7SwizzleILi2ELi4ELi3EEENS4_18smem_ptr_flag_bitsILi16EEENSU_INS5_IJNSA_ILi8EEESH_EEENS5_IJSH_SB_EEEEEEEvNS4_8identityES11_S1B_vS1C_EENS_8epilogue10collective6detail29Sm90TmaWarpSpecializedAdapterINS1F_15DefaultEpilogueISJ_SK_SK_NS1E_6thread17LinearCombinationISJ_Li1EffLNS1J_9ScaleType4KindE0ELNS_15FloatRoundStyleE2ESJ_EENS1_15EpilogueDefaultEEEEEvvEEEEvNT_6ParamsE)
        /*0014*/ 	.word	0x000004c8


	//----- nvinfo : EIATTR_MIN_STACK_SIZE
	.align		4
.L_17:
        /*0018*/ 	.byte	0x04, 0x12
        /*001a*/ 	.short	(.L_19 - .L_18)
	.align		4
.L_18:
        /*001c*/ 	.word	index@(_ZN7cutlass13device_kernelINS_4gemm6kernel13GemmUniversalIN4cute5tupleIJiiiiEEENS1_10collective13CollectiveMmaINS1_34MainloopSm90TmaGmmaWarpSpecializedILi6ENS5_IJNS4_1CILi1EEESB_SB_EEENS1_32KernelTmaWarpSpecializedPingpongEEENS5_IJNSA_ILi64EEENSA_ILi512EEENSA_ILi32EEEEEENS_10bfloat16_tENS5_IJlSB_lEEESJ_SK_NS4_8TiledMMAINS4_8MMA_AtomIJNS4_4SM904GMMA28MMA_64x256x16_F32BF16BF16_SSILNSO_5MajorE0ELSQ_0ELNSO_7ScaleInE1ELSR_1EEEEEENS4_6LayoutISC_NS5_IJNSA_ILi0EEESV_SV_EEEEENS5_IJNS4_10UnderscoreESY_SY_EEEEENS4_13SM90_TMA_LOADENS4_14ComposedLayoutINS4_7SwizzleILi2ELi4ELi3EEENS4_18smem_ptr_flag_bitsILi16EEENSU_INS5_IJNSA_ILi8EEESH_EEENS5_IJSH_SB_EEEEEEEvNS4_8identityES11_S1B_vS1C_EENS_8epilogue10collective6detail29Sm90TmaWarpSpecializedAdapterINS1F_15DefaultEpilogueISJ_SK_SK_NS1E_6thread17LinearCombinationISJ_Li1EffLNS1J_9ScaleType4KindE0ELNS_15FloatRoundStyleE2ESJ_EENS1_15EpilogueDefaultEEEEEvvEEEEvNT_6ParamsE)
        /*0020*/ 	.word	0x000004c8
.L_19:


//--------------------- .nv.compat                --------------------------
	.section	.nv.compat,"",@"SHT_CUDA_COMPAT_INFO"
	.align	4
        /*0000*/ 	.byte	0x02, 0x09, 0x01, 0x00, 0x02, 0x02, 0x04, 0x00, 0x02, 0x05, 0x05, 0x00, 0x03, 0x07, 0x01, 0x01
        /*0010*/ 	.byte	0x02, 0x03, 0x01, 0x00, 0x02, 0x06, 0x01, 0x00, 0x04, 0x0b, 0x08, 0x00, 0x00, 0x00, 0x00, 0x00
        /*0020*/ 	.byte	0x00, 0x00, 0x00, 0x00


//--------------------- .nv.info._ZN7cutlass13device_kernelINS_4gemm6kernel13GemmUniversalIN4cute5tupleIJiiiiEEENS1_10collective13CollectiveMmaINS1_34MainloopSm90TmaGmmaWarpSpecializedILi6ENS5_IJNS4_1CILi1EEESB_SB_EEENS1_32KernelTmaWarpSpecializedPingpongEEENS5_IJNSA_ILi64EEENSA_ILi512EEENSA_ILi32EEEEEENS_10bfloat16_tENS5_IJlSB_lEEESJ_SK_NS4_8TiledMMAINS4_8MMA_AtomIJNS4_4SM904GMMA28MMA_64x256x16_F32BF16BF16_SSILNSO_5MajorE0ELSQ_0ELNSO_7ScaleInE1ELSR_1EEEEEENS4_6LayoutISC_NS5_IJNSA_ILi0EEESV_SV_EEEEENS5_IJNS4_10UnderscoreESY_SY_EEEEENS4_13SM90_TMA_LOADENS4_14ComposedLayoutINS4_7SwizzleILi2ELi4ELi3EEENS4_18smem_ptr_flag_bitsILi16EEENSU_INS5_IJNSA_ILi8EEESH_EEENS5_IJSH_SB_EEEEEEEvNS4_8identityES11_S1B_vS1C_EENS_8epilogue10collective6detail29Sm90TmaWarpSpecializedAdapterINS1F_15DefaultEpilogueISJ_SK_SK_NS1E_6thread17LinearCombinationISJ_Li1EffLNS1J_9ScaleType4KindE0ELNS_15FloatRoundStyleE2ESJ_EENS1_15EpilogueDefaultEEEEEvvEEEEvNT_6ParamsE --------------------------
	.section	.nv.info._ZN7cutlass13device_kernelINS_4gemm6kernel13GemmUniversalIN4cute5tupleIJiiiiEEENS1_10collective13CollectiveMmaINS1_34MainloopSm90TmaGmmaWarpSpecializedILi6ENS5_IJNS4_1CILi1EEESB_SB_EEENS1_32KernelTmaWarpSpecializedPingpongEEENS5_IJNSA_ILi64EEENSA_ILi512EEENSA_ILi32EEEEEENS_10bfloat16_tENS5_IJlSB_lEEESJ_SK_NS4_8TiledMMAINS4_8MMA_AtomIJNS4_4SM904GMMA28MMA_64x256x16_F32BF16BF16_SSILNSO_5MajorE0ELSQ_0ELNSO_7ScaleInE1ELSR_1EEEEEENS4_6LayoutISC_NS5_IJNSA_ILi0EEESV_SV_EEEEENS5_IJNS4_10UnderscoreESY_SY_EEEEENS4_13SM90_TMA_LOADENS4_14ComposedLayoutINS4_7SwizzleILi2ELi4ELi3EEENS4_18smem_ptr_flag_bitsILi16EEENSU_INS5_IJNSA_ILi8EEESH_EEENS5_IJSH_SB_EEEEEEEvNS4_8identityES11_S1B_vS1C_EENS_8epilogue10collective6detail29Sm90TmaWarpSpecializedAdapterINS1F_15DefaultEpilogueISJ_SK_SK_NS1E_6thread17LinearCombinationISJ_Li1EffLNS1J_9ScaleType4KindE0ELNS_15FloatRoundStyleE2ESJ_EENS1_15EpilogueDefaultEEEEEvvEEEEvNT_6ParamsE,"",@"SHT_CUDA_INFO"
	.sectionflags	@""
	.align	4


	//----- nvinfo : EIATTR_CUDA_API_VERSION
	.align		4
        /*0000*/ 	.byte	0x04, 0x37
        /*0002*/ 	.short	(.L_21 - .L_20)
.L_20:
        /*0004*/ 	.word	0x00000082


	//----- nvinfo : EIATTR_KPARAM_INFO
	.align		4
.L_21:
        /*0008*/ 	.byte	0x04, 0x17
        /*000a*/ 	.short	(.L_23 - .L_22)
.L_22:
        /*000c*/ 	.word	0x00000000
        /*0010*/ 	.short	0x0000
        /*0012*/ 	.short	0x0070
        /*0014*/ 	.byte	0x00, 0xf0, 0x01, 0x10


	//----- nvinfo : EIATTR_SPARSE_MMA_MASK
	.align		4
.L_23:
        /*0018*/ 	.byte	0x03, 0x50
        /*001a*/ 	.short	0x0000


	//----- nvinfo : EIATTR_MAXREG_COUNT
	.align		4
        /*001c*/ 	.byte	0x03, 0x1b
        /*001e*/ 	.short	0x00a8


	//----- nvinfo : EIATTR_NUM_BARRIERS
	.align		4
        /*0020*/ 	.byte	0x02, 0x4c
        /*0022*/ 	.byte	0x01
	.zero		1


	//----- nvinfo : EIATTR_EXTERNS
	.align		4
        /*0024*/ 	.byte	0x04, 0x0f
        /*0026*/ 	.short	(.L_25 - .L_24)


	//   ....[0]....
	.align		4
.L_24:
        /*0028*/ 	.word	index@(__assertfail)


	//----- nvinfo : EIATTR_ANNOTATIONS
	.align		4
.L_25:
        /*002c*/ 	.byte	0x04, 0x55
        /*002e*/ 	.short	(.L_27 - .L_26)


	//   ....[0]....
.L_26:
        /*0030*/ 	.word	0x00000001
        /*0034*/ 	.byte	0x70, 0x0b, 0x00, 0x00, 0x01, 0x00, 0x00, 0x00, 0xa0, 0x0b, 0x00, 0x00, 0x01, 0x00, 0x00, 0x00
        /* <DEDUP_REMOVED lines=391> */
        /*18b4*/ 	.byte	0x40, 0x64, 0x01, 0x00


	//----- nvinfo : EIATTR_MERCURY_ISA_VERSION
	.align		4
.L_27:
        /*18b8*/ 	.byte	0x03, 0x5f
        /*18ba*/ 	.short	0x0101


	//----- nvinfo : EIATTR_INT_WARP_WIDE_INSTR_OFFSETS
	.align		4
        /*18bc*/ 	.byte	0x04, 0x31
        /*18be*/ 	.short	(.L_29 - .L_28)


	//   ....[0]....
.L_28:
        /*18c0*/ 	.word	0x000004e0


	//   ....[1]....
        /*18c4*/ 	.word	0x000004f0


	//   ....[2]....
        /*18c8*/ 	.word	0x00000560


	//   ....[3]....
        /*18cc*/ 	.word	0x00000570


	//   ....[4]....
        /*18d0*/ 	.word	0x00000580


	//   ....[5]....
        /*18d4*/ 	.word	0x000005a0


	//   ....[6]....
        /*18d8*/ 	.word	0x00000600


	//   ....[7]....
        /*18dc*/ 	.word	0x00000620


	//----- nvinfo : EIATTR_COOP_GROUP_MASK_REGIDS
	.align		4
.L_29:
        /*18e0*/ 	.byte	0x04, 0x29
        /*18e2*/ 	.short	(.L_31 - .L_30)


	//   ....[0]....
.L_30:
        /*18e4*/ 	.word	0xffffffff


	//   ....[1]....
        /*18e8*/ 	.word	0xffffffff


	//   ....[2]....
        /*18ec*/ 	.word	0xffffffff


	//   ....[3]....
        /*18f0*/ 	.word	0xffffffff


	//   ....[4]....
        /*18f4*/ 	.word	0xffffffff


	//   ....[5]....
        /*18f8*/ 	.word	0xffffffff


	//----- nvinfo : EIATTR_COOP_GROUP_INSTR_OFFSETS
	.align		4
.L_31:
        /*18fc*/ 	.byte	0x04, 0x28
        /*18fe*/ 	.short	(.L_33 - .L_32)


	//   ....[0]....
.L_32:
        /*1900*/ 	.word	0x00000060


	//   ....[1]....
        /*1904*/ 	.word	0x00000090


	//   ....[2]....
        /*1908*/ 	.word	0x00000190


	//   ....[3]....
        /*190c*/ 	.word	0x000003e0


	//   ....[4]....
        /*1910*/ 	.word	0x00000420


	//   ....[5]....
        /*1914*/ 	.word	0x00000460


	//----- nvinfo : EIATTR_REG_RECONFIG
	.align		4
.L_33:
        /*1918*/ 	.byte	0x01, 0x54
	.zero		2


	//----- nvinfo : EIATTR_SYSCALL_OFFSETS
	.align		4
        /*191c*/ 	.byte	0x04, 0x46
        /*191e*/ 	.short	(.L_35 - .L_34)


	//   ....[0]....
.L_34:
        /*1920*/ 	.word	0x000016a0


	//----- nvinfo : EIATTR_MBARRIER_INSTR_OFFSETS
	.align		4
.L_35:
        /*1924*/ 	.byte	0x04, 0x39
        /*1926*/ 	.short	(.L_37 - .L_36)


	//   ....[0]....
.L_36:
        /*1928*/ 	.word	0x00000310
        /*192c*/ 	.word	0x000000ff
        /*1930*/ 	.word	0x00000000
        /*1934*/ 	.short	0x0100
        /*1936*/ 	.byte	0x05
	.zero		1


	//   ....[1]....
        /*1938*/ 	.word	0x00000320
        /*193c*/ 	.word	0x000000ff
        /*1940*/ 	.word	0x00000030
        /*1944*/ 	.short	0x0100
        /*1946*/ 	.byte	0x05
	.zero		1


	//   ....[2]....
        /*1948*/ 	.word	0x00000330
        /*194c*/ 	.word	0x000000ff
        /*1950*/ 	.word	0x00000008
        /*1954*/ 	.short	0x0100
        /*1956*/ 	.byte	0x05
	.zero		1


	//   ....[3]....
        /*1958*/ 	.word	0x00000340
        /*195c*/ 	.word	0x000000ff
        /*1960*/ 	.word	0x00000038
        /*1964*/ 	.short	0x0100
        /*1966*/ 	.byte	0x05
	.zero		1


	//   ....[4]....
        /*1968*/ 	.word	0x00000350
        /*196c*/ 	.word	0x000000ff
        /*1970*/ 	.word	0x00000010
        /*1974*/ 	.short	0x0100
        /*1976*/ 	.byte	0x05
	.zero		1


	//   ....[5]....
        /*1978*/ 	.word	0x00000360
        /*197c*/ 	.word	0x000000ff
        /*1980*/ 	.word	0x00000040
        /*1984*/ 	.short	0x0100
        /*1986*/ 	.byte	0x05
	.zero		1


	//   ....[6]....
        /*1988*/ 	.word	0x00000370
        /*198c*/ 	.word	0x000000ff
        /*1990*/ 	.word	0x00000018
        /*1994*/ 	.short	0x0100
        /*1996*/ 	.byte	0x05
	.zero		1


	//   ....[7]....
        /*1998*/ 	.word	0x00000380
        /*199c*/ 	.word	0x000000ff
        /*19a0*/ 	.word	0x00000048
        /*19a4*/ 	.short	0x0100
        /*19a6*/ 	.byte	0x05
	.zero		1


	//   ....[8]....
        /*19a8*/ 	.word	0x00000390
        /*19ac*/ 	.word	0x000000ff
        /*19b0*/ 	.word	0x00000020
        /*19b4*/ 	.short	0x0100
        /*19b6*/ 	.byte	0x05
	.zero		1


	//   ....[9]....
        /*19b8*/ 	.word	0x000003a0
        /*19bc*/ 	.word	0x000000ff
        /*19c0*/ 	.word	0x00000050
        /*19c4*/ 	.short	0x0100
        /*19c6*/ 	.byte	0x05
	.zero		1


	//   ....[10]....
        /*19c8*/ 	.word	0x000003b0
        /*19cc*/ 	.word	0x000000ff
        /*19d0*/ 	.word	0x00000028
        /*19d4*/ 	.short	0x0100
        /*19d6*/ 	.byte	0x05
	.zero		1


	//   ....[11]....
        /*19d8*/ 	.word	0x000003c0
        /*19dc*/ 	.word	0x000000ff
        /*19e0*/ 	.word	0x00000058
        /*19e4*/ 	.short	0x0100
        /*19e6*/ 	.byte	0x05
	.zero		1


	//   ....[12]....
        /*19e8*/ 	.word	0x00000640
        /*19ec*/ 	.word	0x000000ff
        /*19f0*/ 	.word	0x00000090
        /*19f4*/ 	.short	0x0100
        /*19f6*/ 	.byte	0x05
	.zero		1


	//   ....[13]....
        /*19f8*/ 	.word	0x00000650
        /*19fc*/ 	.word	0x000000ff
        /*1a00*/ 	.word	0x00000098
        /*1a04*/ 	.short	0x0100
        /*1a06*/ 	.byte	0x05
	.zero		1


	//   ....[14]....
        /*1a08*/ 	.word	0x000006a0
        /*1a0c*/ 	.word	0x000000ff
        /*1a10*/ 	.word	0x00000070
        /*1a14*/ 	.short	0x0100
        /*1a16*/ 	.byte	0x0a
	.zero		1


	//   ....[15]....
        /*1a18*/ 	.word	0x000006c0
        /*1a1c*/ 	.word	0x000000ff
        /*1a20*/ 	.word	0x00000078
        /*1a24*/ 	.short	0x0100
        /*1a26*/ 	.byte	0x0a
	.zero		1


	//   ....[16]....
        /*1a28*/ 	.word	0x000006d0
        /*1a2c*/ 	.word	0x000000ff
        /*1a30*/ 	.word	0x00000080
        /*1a34*/ 	.short	0x0100
        /*1a36*/ 	.byte	0x0a
	.zero		1


	//   ....[17]....
        /*1a38*/ 	.word	0x000006e0
        /*1a3c*/ 	.word	0x000000ff
        /*1a40*/ 	.word	0x00000088
        /*1a44*/ 	.short	0x0100
        /*1a46*/ 	.byte	0x0a
	.zero		1


	//   ....[18]....
        /*1a48*/ 	.word	0x00001580
        /*1a4c*/ 	.word	0x00000016
        /*1a50*/ 	.word	0x00000000
        /*1a54*/ 	.short	0x010a
        /*1a56*/ 	.byte	0x29
	.zero		1


	//   ....[19]....
        /*1a58*/ 	.word	0x00001740
        /*1a5c*/ 	.word	0x00000003
        /*1a60*/ 	.word	0x00000000
        /*1a64*/ 	.short	0x010a
        /*1a66*/ 	.byte	0x3f
	.zero		1


	//   ....[20]....
        /*1a68*/ 	.word	0x000017a0
        /*1a6c*/ 	.word	0x00000003
        /*1a70*/ 	.word	0x00000000
        /*1a74*/ 	.short	0x010a
        /*1a76*/ 	.byte	0x3f
	.zero		1


	//   ....[21]....
        /*1a78*/ 	.word	0x00002c80
        /*1a7c*/ 	.word	0x000000ff
        /*1a80*/ 	.word	0x00000000
        /*1a84*/ 	.short	0x010a
        /*1a86*/ 	.byte	0x04
	.zero		1


	//   ....[22]....
        /*1a88*/ 	.word	0x00002cc0
        /*1a8c*/ 	.word	0x000000ff
        /*1a90*/ 	.word	0x00000000
        /*1a94*/ 	.short	0x010a
        /*1a96*/ 	.byte	0x04
	.zero		1


	//   ....[23]....
        /*1a98*/ 	.word	0x00004c80
        /*1a9c*/ 	.word	0x000000ff
        /*1aa0*/ 	.word	0x00000000
        /*1aa4*/ 	.short	0x0101
        /*1aa6*/ 	.byte	0x04
	.zero		1


	//   ....[24]....
        /*1aa8*/ 	.word	0x00004d90
        /*1aac*/ 	.word	0x00000000
        /*1ab0*/ 	.word	0x00000000
        /*1ab4*/ 	.short	0x0101
        /*1ab6*/ 	.byte	0x2b
	.zero		1


	//   ....[25]....
        /*1ab8*/ 	.word	0x00004e60
        /*1abc*/ 	.word	0x000000ff
        /*1ac0*/ 	.word	0x00000000
        /*1ac4*/ 	.short	0x0101
        /*1ac6*/ 	.byte	0x06
	.zero		1


	//   ....[26]....
        /*1ac8*/ 	.word	0x00004ef0
        /*1acc*/ 	.word	0x00000016
        /*1ad0*/ 	.word	0x00000010
        /*1ad4*/ 	.short	0x010a
        /*1ad6*/ 	.byte	0x29
	.zero		1


	//   ....[27]....
        /*1ad8*/ 	.word	0x00015640
        /*1adc*/ 	.word	0x00000004
        /*1ae0*/ 	.word	0x00000000
        /*1ae4*/ 	.short	0x0101
        /*1ae6*/ 	.byte	0x2b
	.zero		1


	//   ....[28]....
        /*1ae8*/ 	.word	0x00015fc0
        /*1aec*/ 	.word	0x00000007
        /*1af0*/ 	.word	0x00000030
        /*1af4*/ 	.short	0x010a
        /*1af6*/ 	.byte	0x3f
	.zero		1


	//   ....[29]....
        /*1af8*/ 	.word	0x00016350
        /*1afc*/ 	.word	0x00000002
        /*1b00*/ 	.word	0x00000098
        /*1b04*/ 	.short	0x0101
        /*1b06*/ 	.byte	0x3f
	.zero		1


	//   ....[30]....
        /*1b08*/ 	.word	0x00016b10
        /*1b0c*/ 	.word	0x00000005
        /*1b10*/ 	.word	0x00000000
        /*1b14*/ 	.short	0x010a
        /*1b16*/ 	.byte	0x3f
	.zero		1


	//   ....[31]....
        /*1b18*/ 	.word	0x00016ba0
        /*1b1c*/ 	.word	0x00000007
        /*1b20*/ 	.word	0x00000000
        /*1b24*/ 	.short	0x010a
        /*1b26*/ 	.byte	0x3f
	.zero		1


	//   ....[32]....
        /*1b28*/ 	.word	0x00016c30
        /*1b2c*/ 	.word	0x00000007
        /*1b30*/ 	.word	0x00000000
        /*1b34*/ 	.short	0x010a
        /*1b36*/ 	.byte	0x3f
	.zero		1


	//   ....[33]....
        /*1b38*/ 	.word	0x00016cc0
        /*1b3c*/ 	.word	0x00000007
        /*1b40*/ 	.word	0x00000000
        /*1b44*/ 	.short	0x010a
        /*1b46*/ 	.byte	0x3f
	.zero		1


	//   ....[34]....
        /*1b48*/ 	.word	0x00016d50
        /*1b4c*/ 	.word	0x00000007
        /*1b50*/ 	.word	0x00000000
        /*1b54*/ 	.short	0x010a
        /*1b56*/ 	.byte	0x3f
	.zero		1


	//   ....[35]....
        /*1b58*/ 	.word	0x00016de0
        /*1b5c*/ 	.word	0x00000003
        /*1b60*/ 	.word	0x00000000
        /*1b64*/ 	.short	0x010a
        /*1b66*/ 	.byte	0x3f
	.zero		1


	//   ....[36]....
        /*1b68*/ 	.word	0x00016e50
        /*1b6c*/ 	.word	0x00000000
        /*1b70*/ 	.word	0x00000000
        /*1b74*/ 	.short	0x010a
        /*1b76*/ 	.byte	0x3f
	.zero		1


	//   ....[37]....
        /*1b78*/ 	.word	0x00016ea0
        /*1b7c*/ 	.word	0x00000003
        /*1b80*/ 	.word	0x00000000
        /*1b84*/ 	.short	0x010a
        /*1b86*/ 	.byte	0x3f
	.zero		1


	//   ....[38]....
        /*1b88*/ 	.word	0x00016f00
        /*1b8c*/ 	.word	0x00000005
        /*1b90*/ 	.word	0x00000000
        /*1b94*/ 	.short	0x010a
        /*1b96*/ 	.byte	0x3f
	.zero		1


	//   ....[39]....
        /*1b98*/ 	.word	0x00016f60
        /*1b9c*/ 	.word	0x00000003
        /*1ba0*/ 	.word	0x00000010
        /*1ba4*/ 	.short	0x010a
        /*1ba6*/ 	.byte	0x3f
	.zero		1


	//   ....[40]....
        /*1ba8*/ 	.word	0x00017030
        /*1bac*/ 	.word	0x00000007
        /*1bb0*/ 	.word	0x00000030
        /*1bb4*/ 	.short	0x010a
        /*1bb6*/ 	.byte	0x3f
	.zero		1


	//   ....[41]....
        /*1bb8*/ 	.word	0x00017100
        /*1bbc*/ 	.word	0x00000005
        /*1bc0*/ 	.word	0x00000000
        /*1bc4*/ 	.short	0x010a
        /*1bc6*/ 	.byte	0x3f
	.zero		1


	//   ....[42]....
        /*1bc8*/ 	.word	0x00017150
        /*1bcc*/ 	.word	0x00000007
        /*1bd0*/ 	.word	0x00000000
        /*1bd4*/ 	.short	0x010a
        /*1bd6*/ 	.byte	0x3f
	.zero		1


	//   ....[43]....
        /*1bd8*/ 	.word	0x000171a0
        /*1bdc*/ 	.word	0x00000007
        /*1be0*/ 	.word	0x00000000
        /*1be4*/ 	.short	0x010a
        /*1be6*/ 	.byte	0x3f
	.zero		1


	//   ....[44]....
        /*1be8*/ 	.word	0x000171f0
        /*1bec*/ 	.word	0x00000007
        /*1bf0*/ 	.word	0x00000000
        /*1bf4*/ 	.short	0x010a
        /*1bf6*/ 	.byte	0x3f
	.zero		1


	//   ....[45]....
        /*1bf8*/ 	.word	0x00017240
        /*1bfc*/ 	.word	0x00000007
        /*1c00*/ 	.word	0x00000000
        /*1c04*/ 	.short	0x010a
        /*1c06*/ 	.byte	0x3f
	.zero		1


	//----- nvinfo : EIATTR_NUM_MBARRIERS
	.align		4
.L_37:
        /*1c08*/ 	.byte	0x03, 0x38
        /*1c0a*/ 	.short	0x0012


	//----- nvinfo : EIATTR_EXIT_INSTR_OFFSETS
	.align		4
        /*1c0c*/ 	.byte	0x04, 0x1c
        /*1c0e*/ 	.short	(.L_39 - .L_38)


	//   ....[0]....
.L_38:
        /*1c10*/ 	.word	0x00001290


	//   ....[1]....
        /*1c14*/ 	.word	0x000012f0


	//   ....[2]....
        /*1c18*/ 	.word	0x00015cf0


	//   ....[3]....
        /*1c1c*/ 	.word	0x00015d20


	//   ....[4]....
        /*1c20*/ 	.word	0x00016e30


	//----- nvinfo : EIATTR_MAX_THREADS
	.align		4
.L_39:
        /*1c24*/ 	.byte	0x04, 0x05
        /*1c26*/ 	.short	(.L_41 - .L_40)
.L_40:
        /*1c28*/ 	.word	0x00000180
        /*1c2c*/ 	.word	0x00000001
        /*1c30*/ 	.word	0x00000001


	//----- nvinfo : EIATTR_CRS_STACK_SIZE
	.align		4
.L_41:
        /*1c34*/ 	.byte	0x04, 0x1e
        /*1c36*/ 	.short	(.L_43 - .L_42)
.L_42:
        /*1c38*/ 	.word	0x00000000


	//----- nvinfo : EIATTR_CBANK_PARAM_SIZE
	.align		4
.L_43:
        /*1c3c*/ 	.byte	0x03, 0x19
        /*1c3e*/ 	.short	0x0470


	//----- nvinfo : EIATTR_PARAM_CBANK
	.align		4
        /*1c40*/ 	.byte	0x04, 0x0a
        /*1c42*/ 	.short	(.L_45 - .L_44)
	.align		4
.L_44:
        /*1c44*/ 	.word	index@(.nv.constant0._ZN7cutlass13device_kernelINS_4gemm6kernel13GemmUniversalIN4cute5tupleIJiiiiEEENS1_10collective13CollectiveMmaINS1_34MainloopSm90TmaGmmaWarpSpecializedILi6ENS5_IJNS4_1CILi1EEESB_SB_EEENS1_32KernelTmaWarpSpecializedPingpongEEENS5_IJNSA_ILi64EEENSA_ILi512EEENSA_ILi32EEEEEENS_10bfloat16_tENS5_IJlSB_lEEESJ_SK_NS4_8TiledMMAINS4_8MMA_AtomIJNS4_4SM904GMMA28MMA_64x256x16_F32BF16BF16_SSILNSO_5MajorE0ELSQ_0ELNSO_7ScaleInE1ELSR_1EEEEEENS4_6LayoutISC_NS5_IJNSA_ILi0EEESV_SV_EEEEENS5_IJNS4_10UnderscoreESY_SY_EEEEENS4_13SM90_TMA_LOADENS4_14ComposedLayoutINS4_7SwizzleILi2ELi4ELi3EEENS4_18smem_ptr_flag_bitsILi16EEENSU_INS5_IJNSA_ILi8EEESH_EEENS5_IJSH_SB_EEEEEEEvNS4_8identityES11_S1B_vS1C_EENS_8epilogue10collective6detail29Sm90TmaWarpSpecializedAdapterINS1F_15DefaultEpilogueISJ_SK_SK_NS1E_6thread17LinearCombinationISJ_Li1EffLNS1J_9ScaleType4KindE0ELNS_15FloatRoundStyleE2ESJ_EENS1_15EpilogueDefaultEEEEEvvEEEEvNT_6ParamsE)
        /*1c48*/ 	.short	0x0210
        /*1c4a*/ 	.short	0x0470


	//----- nvinfo : EIATTR_SW_WAR
	.align		4
.L_45:
        /*1c4c*/ 	.byte	0x04, 0x36
        /*1c4e*/ 	.short	(.L_47 - .L_46)
.L_46:
        /*1c50*/ 	.word	0x00000008
.L_47:


//--------------------- .nv.callgraph             --------------------------
	.section	.nv.callgraph,"",@"SHT_CUDA_CALLGRAPH"
	.align	4
	.sectionentsize	8
	.align		4
        /*0000*/ 	.word	0x00000000
	.align		4
        /*0004*/ 	.word	0xffffffff
	.align		4
        /*0008*/ 	.word	index@(_ZN7cutlass13device_kernelINS_4gemm6kernel13GemmUniversalIN4cute5tupleIJiiiiEEENS1_10collective13CollectiveMmaINS1_34MainloopSm90TmaGmmaWarpSpecializedILi6ENS5_IJNS4_1CILi1EEESB_SB_EEENS1_32KernelTmaWarpSpecializedPingpongEEENS5_IJNSA_ILi64EEENSA_ILi512EEENSA_ILi32EEEEEENS_10bfloat16_tENS5_IJlSB_lEEESJ_SK_NS4_8TiledMMAINS4_8MMA_AtomIJNS4_4SM904GMMA28MMA_64x256x16_F32BF16BF16_SSILNSO_5MajorE0ELSQ_0ELNSO_7ScaleInE1ELSR_1EEEEEENS4_6LayoutISC_NS5_IJNSA_ILi0EEESV_SV_EEEEENS5_IJNS4_10UnderscoreESY_SY_EEEEENS4_13SM90_TMA_LOADENS4_14ComposedLayoutINS4_7SwizzleILi2ELi4ELi3EEENS4_18smem_ptr_flag_bitsILi16EEENSU_INS5_IJNSA_ILi8EEESH_EEENS5_IJSH_SB_EEEEEEEvNS4_8identityES11_S1B_vS1C_EENS_8epilogue10collective6detail29Sm90TmaWarpSpecializedAdapterINS1F_15DefaultEpilogueISJ_SK_SK_NS1E_6thread17LinearCombinationISJ_Li1EffLNS1J_9ScaleType4KindE0ELNS_15FloatRoundStyleE2ESJ_EENS1_15EpilogueDefaultEEEEEvvEEEEvNT_6ParamsE)
	.align		4
        /*000c*/ 	.word	index@(__assertfail)
	.align		4
        /*0010*/ 	.word	0x00000000
	.align		4
        /*0014*/ 	.word	0xfffffffe
	.align		4
        /*0018*/ 	.word	0x00000000
	.align		4
        /*001c*/ 	.word	0xfffffffd
	.align		4
        /*0020*/ 	.word	0x00000000
	.align		4
        /*0024*/ 	.word	0xfffffffc


//--------------------- .nv.constant4             --------------------------
	.section	.nv.constant4,"a",@progbits
	.align	8
	.align		8
.nv.constant4:
        /*0000*/ 	.dword	__assertfail
	.align		8
        /*0008*/ 	.dword	__unnamed_1
	.align		8
        /*0010*/ 	.dword	_ZN39_INTERNAL_bd9ba4bd_4_k_cu_6c5e3ca9_73164cuda3std3__45__cpo5beginE
	.align		8
        /*0018*/ 	.dword	_ZN39_INTERNAL_bd9ba4bd_4_k_cu_6c5e3ca9_73164cuda3std3__45__cpo3endE
	.align		8
        /*0020*/ 	.dword	_ZN39_INTERNAL_bd9ba4bd_4_k_cu_6c5e3ca9_73164cuda3std3__45__cpo6cbeginE
	.align		8
        /*0028*/ 	.dword	_ZN39_INTERNAL_bd9ba4bd_4_k_cu_6c5e3ca9_73164cuda3std3__45__cpo4cendE
	.align		8
        /*0030*/ 	.dword	_ZN39_INTERNAL_bd9ba4bd_4_k_cu_6c5e3ca9_73164cuda3std3__441_GLOBAL__N__bd9ba4bd_4_k_cu_6c5e3ca9_73166ignoreE
	.align		8
        /*0038*/ 	.dword	_ZN39_INTERNAL_bd9ba4bd_4_k_cu_6c5e3ca9_73164cuda3std3__419piecewise_constructE
	.align		8
        /*0040*/ 	.dword	_ZN39_INTERNAL_bd9ba4bd_4_k_cu_6c5e3ca9_73164cuda3std3__48in_placeE
	.align		8
        /*0048*/ 	.dword	_ZN39_INTERNAL_bd9ba4bd_4_k_cu_6c5e3ca9_73164cuda3std6ranges3__45__cpo4swapE
	.align		8
        /*0050*/ 	.dword	_ZN39_INTERNAL_bd9ba4bd_4_k_cu_6c5e3ca9_73164cuda3std6ranges3__45__cpo9iter_moveE
	.align		8
        /*0058*/ 	.dword	_ZN39_INTERNAL_bd9ba4bd_4_k_cu_6c5e3ca9_73164cute7productE
	.align		8
        /*0060*/ 	.dword	_ZN39_INTERNAL_bd9ba4bd_4_k_cu_6c5e3ca9_73164cute1_E
	.align		8
        /*0068*/ 	.dword	$str$22
	.align		8
        /*0070*/ 	.dword	$str$23


//--------------------- .text._ZN7cutlass13device_kernelINS_4gemm6kernel13GemmUniversalIN4cute5tupleIJiiiiEEENS1_10collective13CollectiveMmaINS1_34MainloopSm90TmaGmmaWarpSpecializedILi6ENS5_IJNS4_1CILi1EEESB_SB_EEENS1_32KernelTmaWarpSpecializedPingpongEEENS5_IJNSA_ILi64EEENSA_ILi512EEENSA_ILi32EEEEEENS_10bfloat16_tENS5_IJlSB_lEEESJ_SK_NS4_8TiledMMAINS4_8MMA_AtomIJNS4_4SM904GMMA28MMA_64x256x16_F32BF16BF16_SSILNSO_5MajorE0ELSQ_0ELNSO_7ScaleInE1ELSR_1EEEEEENS4_6LayoutISC_NS5_IJNSA_ILi0EEESV_SV_EEEEENS5_IJNS4_10UnderscoreESY_SY_EEEEENS4_13SM90_TMA_LOADENS4_14ComposedLayoutINS4_7SwizzleILi2ELi4ELi3EEENS4_18smem_ptr_flag_bitsILi16EEENSU_INS5_IJNSA_ILi8EEESH_EEENS5_IJSH_SB_EEEEEEEvNS4_8identityES11_S1B_vS1C_EENS_8epilogue10collective6detail29Sm90TmaWarpSpecializedAdapterINS1F_15DefaultEpilogueISJ_SK_SK_NS1E_6thread17LinearCombinationISJ_Li1EffLNS1J_9ScaleType4KindE0ELNS_15FloatRoundStyleE2ESJ_EENS1_15EpilogueDefaultEEEEEvvEEEEvNT_6ParamsE --------------------------
	.section	.text._ZN7cutlass13device_kernelINS_4gemm6kernel13GemmUniversalIN4cute5tupleIJiiiiEEENS1_10collective13CollectiveMmaINS1_34MainloopSm90TmaGmmaWarpSpecializedILi6ENS5_IJNS4_1CILi1EEESB_SB_EEENS1_32KernelTmaWarpSpecializedPingpongEEENS5_IJNSA_ILi64EEENSA_ILi512EEENSA_ILi32EEEEEENS_10bfloat16_tENS5_IJlSB_lEEESJ_SK_NS4_8TiledMMAINS4_8MMA_AtomIJNS4_4SM904GMMA28MMA_64x256x16_F32BF16BF16_SSILNSO_5MajorE0ELSQ_0ELNSO_7ScaleInE1ELSR_1EEEEEENS4_6LayoutISC_NS5_IJNSA_ILi0EEESV_SV_EEEEENS5_IJNS4_10UnderscoreESY_SY_EEEEENS4_13SM90_TMA_LOADENS4_14ComposedLayoutINS4_7SwizzleILi2ELi4ELi3EEENS4_18smem_ptr_flag_bitsILi16EEENSU_INS5_IJNSA_ILi8EEESH_EEENS5_IJSH_SB_EEEEEEEvNS4_8identityES11_S1B_vS1C_EENS_8epilogue10collective6detail29Sm90TmaWarpSpecializedAdapterINS1F_15DefaultEpilogueISJ_SK_SK_NS1E_6thread17LinearCombinationISJ_Li1EffLNS1J_9ScaleType4KindE0ELNS_15FloatRoundStyleE2ESJ_EENS1_15EpilogueDefaultEEEEEvvEEEEvNT_6ParamsE,"ax",@progbits
	.align	128
.text._ZN7cutlass13device_kernelINS_4gemm6kernel13GemmUniversalIN4cute5tupleIJiiiiEEENS1_10collective13CollectiveMmaINS1_34MainloopSm90TmaGmmaWarpSpecializedILi6ENS5_IJNS4_1CILi1EEESB_SB_EEENS1_32KernelTmaWarpSpecializedPingpongEEENS5_IJNSA_ILi64EEENSA_ILi512EEENSA_ILi32EEEEEENS_10bfloat16_tENS5_IJlSB_lEEESJ_SK_NS4_8TiledMMAINS4_8MMA_AtomIJNS4_4SM904GMMA28MMA_64x256x16_F32BF16BF16_SSILNSO_5MajorE0ELSQ_0ELNSO_7ScaleInE1ELSR_1EEEEEENS4_6LayoutISC_NS5_IJNSA_ILi0EEESV_SV_EEEEENS5_IJNS4_10UnderscoreESY_SY_EEEEENS4_13SM90_TMA_LOADENS4_14ComposedLayoutINS4_7SwizzleILi2ELi4ELi3EEENS4_18smem_ptr_flag_bitsILi16EEENSU_INS5_IJNSA_ILi8EEESH_EEENS5_IJSH_SB_EEEEEEEvNS4_8identityES11_S1B_vS1C_EENS_8epilogue10collective6detail29Sm90TmaWarpSpecializedAdapterINS1F_15DefaultEpilogueISJ_SK_SK_NS1E_6thread17LinearCombinationISJ_Li1EffLNS1J_9ScaleType4KindE0ELNS_15FloatRoundStyleE2ESJ_EENS1_15EpilogueDefaultEEEEEvvEEEEvNT_6ParamsE:
        .type           _ZN7cutlass13device_kernelINS_4gemm6kernel13GemmUniversalIN4cute5tupleIJiiiiEEENS1_10collective13CollectiveMmaINS1_34MainloopSm90TmaGmmaWarpSpecializedILi6ENS5_IJNS4_1CILi1EEESB_SB_EEENS1_32KernelTmaWarpSpecializedPingpongEEENS5_IJNSA_ILi64EEENSA_ILi512EEENSA_ILi32EEEEEENS_10bfloat16_tENS5_IJlSB_lEEESJ_SK_NS4_8TiledMMAINS4_8MMA_AtomIJNS4_4SM904GMMA28MMA_64x256x16_F32BF16BF16_SSILNSO_5MajorE0ELSQ_0ELNSO_7ScaleInE1ELSR_1EEEEEENS4_6LayoutISC_NS5_IJNSA_ILi0EEESV_SV_EEEEENS5_IJNS4_10UnderscoreESY_SY_EEEEENS4_13SM90_TMA_LOADENS4_14ComposedLayoutINS4_7SwizzleILi2ELi4ELi3EEENS4_18smem_ptr_flag_bitsILi16EEENSU_INS5_IJNSA_ILi8EEESH_EEENS5_IJSH_SB_EEEEEEEvNS4_8identityES11_S1B_vS1C_EENS_8epilogue10collective6detail29Sm90TmaWarpSpecializedAdapterINS1F_15DefaultEpilogueISJ_SK_SK_NS1E_6thread17LinearCombinationISJ_Li1EffLNS1J_9ScaleType4KindE0ELNS_15FloatRoundStyleE2ESJ_EENS1_15EpilogueDefaultEEEEEvvEEEEvNT_6ParamsE,@function
        .size           _ZN7cutlass13device_kernelINS_4gemm6kernel13GemmUniversalIN4cute5tupleIJiiiiEEENS1_10collective13CollectiveMmaINS1_34MainloopSm90TmaGmmaWarpSpecializedILi6ENS5_IJNS4_1CILi1EEESB_SB_EEENS1_32KernelTmaWarpSpecializedPingpongEEENS5_IJNSA_ILi64EEENSA_ILi512EEENSA_ILi32EEEEEENS_10bfloat16_tENS5_IJlSB_lEEESJ_SK_NS4_8TiledMMAINS4_8MMA_AtomIJNS4_4SM904GMMA28MMA_64x256x16_F32BF16BF16_SSILNSO_5MajorE0ELSQ_0ELNSO_7ScaleInE1ELSR_1EEEEEENS4_6LayoutISC_NS5_IJNSA_ILi0EEESV_SV_EEEEENS5_IJNS4_10UnderscoreESY_SY_EEEEENS4_13SM90_TMA_LOADENS4_14ComposedLayoutINS4_7SwizzleILi2ELi4ELi3EEENS4_18smem_ptr_flag_bitsILi16EEENSU_INS5_IJNSA_ILi8EEESH_EEENS5_IJSH_SB_EEEEEEEvNS4_8identityES11_S1B_vS1C_EENS_8epilogue10collective6detail29Sm90TmaWarpSpecializedAdapterINS1F_15DefaultEpilogueISJ_SK_SK_NS1E_6thread17LinearCombinationISJ_Li1EffLNS1J_9ScaleType4KindE0ELNS_15FloatRoundStyleE2ESJ_EENS1_15EpilogueDefaultEEEEEvvEEEEvNT_6ParamsE,(.L_x_585 - _ZN7cutlass13device_kernelINS_4gemm6kernel13GemmUniversalIN4cute5tupleIJiiiiEEENS1_10collective13CollectiveMmaINS1_34MainloopSm90TmaGmmaWarpSpecializedILi6ENS5_IJNS4_1CILi1EEESB_SB_EEENS1_32KernelTmaWarpSpecializedPingpongEEENS5_IJNSA_ILi64EEENSA_ILi512EEENSA_ILi32EEEEEENS_10bfloat16_tENS5_IJlSB_lEEESJ_SK_NS4_8TiledMMAINS4_8MMA_AtomIJNS4_4SM904GMMA28MMA_64x256x16_F32BF16BF16_SSILNSO_5MajorE0ELSQ_0ELNSO_7ScaleInE1ELSR_1EEEEEENS4_6LayoutISC_NS5_IJNSA_ILi0EEESV_SV_EEEEENS5_IJNS4_10UnderscoreESY_SY_EEEEENS4_13SM90_TMA_LOADENS4_14ComposedLayoutINS4_7SwizzleILi2ELi4ELi3EEENS4_18smem_ptr_flag_bitsILi16EEENSU_INS5_IJNSA_ILi8EEESH_EEENS5_IJSH_SB_EEEEEEEvNS4_8identityES11_S1B_vS1C_EENS_8epilogue10collective6detail29Sm90TmaWarpSpecializedAdapterINS1F_15DefaultEpilogueISJ_SK_SK_NS1E_6thread17LinearCombinationISJ_Li1EffLNS1J_9ScaleType4KindE0ELNS_15FloatRoundStyleE2ESJ_EENS1_15EpilogueDefaultEEEEEvvEEEEvNT_6ParamsE)
        .other          _ZN7cutlass13device_kernelINS_4gemm6kernel13GemmUniversalIN4cute5tupleIJiiiiEEENS1_10collective13CollectiveMmaINS1_34MainloopSm90TmaGmmaWarpSpecializedILi6ENS5_IJNS4_1CILi1EEESB_SB_EEENS1_32KernelTmaWarpSpecializedPingpongEEENS5_IJNSA_ILi64EEENSA_ILi512EEENSA_ILi32EEEEEENS_10bfloat16_tENS5_IJlSB_lEEESJ_SK_NS4_8TiledMMAINS4_8MMA_AtomIJNS4_4SM904GMMA28MMA_64x256x16_F32BF16BF16_SSILNSO_5MajorE0ELSQ_0ELNSO_7ScaleInE1ELSR_1EEEEEENS4_6LayoutISC_NS5_IJNSA_ILi0EEESV_SV_EEEEENS5_IJNS4_10UnderscoreESY_SY_EEEEENS4_13SM90_TMA_LOADENS4_14ComposedLayoutINS4_7SwizzleILi2ELi4ELi3EEENS4_18smem_ptr_flag_bitsILi16EEENSU_INS5_IJNSA_ILi8EEESH_EEENS5_IJSH_SB_EEEEEEEvNS4_8identityES11_S1B_vS1C_EENS_8epilogue10collective6detail29Sm90TmaWarpSpecializedAdapterINS1F_15DefaultEpilogueISJ_SK_SK_NS1E_6thread17LinearCombinationISJ_Li1EffLNS1J_9ScaleType4KindE0ELNS_15FloatRoundStyleE2ESJ_EENS1_15EpilogueDefaultEEEEEvvEEEEvNT_6ParamsE,@"STO_CUDA_ENTRY STV_DEFAULT"
_ZN7cutlass13device_kernelINS_4gemm6kernel13GemmUniversalIN4cute5tupleIJiiiiEEENS1_10collective13CollectiveMmaINS1_34MainloopSm90TmaGmmaWarpSpecializedILi6ENS5_IJNS4_1CILi1EEESB_SB_EEENS1_32KernelTmaWarpSpecializedPingpongEEENS5_IJNSA_ILi64EEENSA_ILi512EEENSA_ILi32EEEEEENS_10bfloat16_tENS5_IJlSB_lEEESJ_SK_NS4_8TiledMMAINS4_8MMA_AtomIJNS4_4SM904GMMA28MMA_64x256x16_F32BF16BF16_SSILNSO_5MajorE0ELSQ_0ELNSO_7ScaleInE1ELSR_1EEEEEENS4_6LayoutISC_NS5_IJNSA_ILi0EEESV_SV_EEEEENS5_IJNS4_10UnderscoreESY_SY_EEEEENS4_13SM90_TMA_LOADENS4_14ComposedLayoutINS4_7SwizzleILi2ELi4ELi3EEENS4_18smem_ptr_flag_bitsILi16EEENSU_INS5_IJNSA_ILi8EEESH_EEENS5_IJSH_SB_EEEEEEEvNS4_8identityES11_S1B_vS1C_EENS_8epilogue10collective6detail29Sm90TmaWarpSpecializedAdapterINS1F_15DefaultEpilogueISJ_SK_SK_NS1E_6thread17LinearCombinationISJ_Li1EffLNS1J_9ScaleType4KindE0ELNS_15FloatRoundStyleE2ESJ_EENS1_15EpilogueDefaultEEEEEvvEEEEvNT_6ParamsE:
[----:B------:R-:W0:Y:S02]  /*0000*/  LDC R1, c[0x0][0x28] ;  /* 0x00000a00ff017b82 */ /* 0x000e240000000800 */
[----:B0-----:R-:W-:Y:S01]  /*0010*/  VIADD R1, R1, 0xfffffb38 ;  /* 0xfffffb3801017836 */ /* 0x001fe20000000000 */
[----:B------:R-:W0:Y:S01]  /*0020*/  S2R R3, SR_TID.X ;  /* 0x0000000000037919 */ /* 0x000e220000002100 */
[----:B------:R-:W-:Y:S01]  /*0030*/  ELECT P0, URZ, PT ;  /* 0x00000000003f782f */ /* 0x000fe20003800000 */
[----:B------:R-:W-:Y:S01]  /*0040*/  BSSY B0, `(.L_x_0) ;  /* 0x0000014000007945 */ /* 0x000fe20003800000 */
[----:B0-----:R-:W-:-:S05]  /*0050*/  SHF.R.U32.HI R0, RZ, 0x5, R3 ;  /* 0x00000005ff007819 */ /* 0x001fca0000011603 */
[----:B------:R-:W0:Y:S02]  /*0060*/  SHFL.IDX PT, R2, R0, RZ, 0x1f ;  /* 0x00001fff00027589 */ /* 0x000e2400000e0000 */
[----:B0-----:R-:W-:Y:S02]  /*0070*/  R2UR UR4, R2 ;  /* 0x00000000020472ca */ /* 0x001fe400000e0000 */
[----:B------:R-:W-:-:S05]  /*0080*/  SHF.R.U32.HI R2, RZ, 0x7, R3 ;  /* 0x00000007ff027819 */ /* 0x000fca0000011603 */
[----:B------:R0:W1:Y:S06]  /*0090*/  SHFL.IDX PT, R4, R2, RZ, 0x1f ;  /* 0x00001fff02047589 */ /* 0x00006c00000e0000 */
[----:B------:R-:W-:Y:S02]  /*00a0*/  USHF.R.S32.HI UR5, URZ, 0x1f, UR4 ;  /* 0x0000001f3f057899 */ /* 0x000fe40008011404 */
[----:B------:R-:W-:Y:S02]  /*00b0*/  ISETP.NE.OR P0, PT, RZ, UR4, !P0 ;  /* 0x00000004ff007c0c */ /* 0x000fe4000c705670 */
[----:B------:R-:W-:-:S04]  /*00c0*/  ULEA.HI UR5, UR5, UR4, URZ, 0x2 ;  /* 0x0000000405057291 */ /* 0x000fc8000f8f103f */
[----:B------:R-:W-:-:S04]  /*00d0*/  ULOP3.LUT UR5, UR5, 0xfffffffc, URZ, 0xc0, !UPT ;  /* 0xfffffffc05057892 */ /* 0x000fc8000f8ec03f */
[----:B------:R-:W-:-:S03]  /*00e0*/  UIADD3 UR4, UR4, -UR5, URZ ;  /* 0x8000000504047290 */ /* 0x000fc6000fffe03f */
[----:B0-----:R-:W-:Y:S09]  /*00f0*/  @P0 BRA `(.L_x_1) ;  /* 0x0000000000200947 */ /* 0x001ff20003800000 */
[----:B------:R-:W-:Y:S02]  /*0100*/  ULDC.64 UR6, c[0x0][0x198] ;  /* 0x0000660000067ab9 */ /* 0x000fe40000000a00 */
[----:B------:R-:W-:Y:S02]  /*0110*/  UIADD3 UR8, UP0, UR6, 0xf0, URZ ;  /* 0x000000f006087890 */ /* 0x000fe4000ff1e03f */
[----:B------:R-:W-:Y:S02]  /*0120*/  UIADD3 UR6, UP1, UR6, 0x1f0, URZ ;  /* 0x000001f006067890 */ /* 0x000fe4000ff3e03f */
[----:B------:R-:W-:Y:S02]  /*0130*/  UIADD3.X UR9, URZ, UR7, URZ, UP0, !UPT ;  /* 0x000000073f097290 */ /* 0x000fe400087fe43f */
[----:B------:R-:W-:-:S07]  /*0140*/  UIADD3.X UR7, URZ, UR7, URZ, UP1, !UPT ;  /* 0x000000073f077290 */ /* 0x000fce0008ffe43f */
[----:B------:R0:W-:Y:S02]  /*0150*/  UTMACCTL.PF [UR8] ;  /* 0x00000000080079b9 */ /* 0x0001e40008040000 */
[----:B------:R0:W-:Y:S02]  /*0160*/  UTMACCTL.PF [UR6] ;  /* 0x00000000060079b9 */ /* 0x0001e40008040000 */
[----:B0-----:R-:W-:Y:S01]  /*0170*/  NOP ;  /* 0x0000000000007918 */ /* 0x001fe20000000000 */
.L_x_1:
[----:B------:R-:W-:Y:S05]  /*0180*/  BSYNC B0 ;  /* 0x0000000000007941 */ /* 0x000fea0003800000 */
.L_x_0:
[----:B------:R-:W0:Y:S01]  /*0190*/  SHFL.IDX PT, R5, R0, RZ, 0x1f ;  /* 0x00001fff00057589 */ /* 0x000e2200000e0000 */
[----:B-1----:R-:W-:Y:S01]  /*01a0*/  R2UR UR13, R4 ;  /* 0x00000000040d72ca */ /* 0x002fe200000e0000 */
[----:B------:R-:W-:-:S04]  /*01b0*/  UISETP.NE.AND UP0, UPT, UR4, 0x3, UPT ;  /* 0x000000030400788c */ /* 0x000fc8000bf05270 */
[----:B------:R-:W-:-:S08]  /*01c0*/  UISETP.EQ.OR UP0, UPT, UR4, URZ, !UP0 ;  /* 0x0000003f0400728c */ /* 0x000fd0000c702670 */
[----:B------:R-:W-:Y:S02]  /*01d0*/  UIADD3 UR12, UR13, -0x1, URZ ;  /* 0xffffffff0d0c7890 */ /* 0x000fe4000fffe03f */
[----:B------:R-:W-:Y:S02]  /*01e0*/  UISETP.EQ.AND UP0, UPT, UR13, URZ, UP0 ;  /* 0x0000003f0d00728c */ /* 0x000fe40008702270 */
[----:B------:R-:W-:Y:S02]  /*01f0*/  UISETP.GE.U32.AND UP1, UPT, UR12, 0x2, UPT ;  /* 0x000000020c00788c */ /* 0x000fe4000bf26070 */
[----:B------:R-:W-:Y:S01]  /*0200*/  USEL UR37, URZ, 0x1, !UP0 ;  /* 0x000000013f257887 */ /* 0x000fe2000c000000 */
[----:B0-----:R-:W-:-:S03]  /*0210*/  ISETP.NE.AND P0, PT, R5, RZ, PT ;  /* 0x000000ff0500720c */ /* 0x001fc60003f05270 */
[----:B------:R-:W-:-:S10]  /*0220*/  USEL UR37, UR37, 0x2, UP1 ;  /* 0x0000000225257887 */ /* 0x000fd40008800000 */
[----:B------:R-:W-:Y:S05]  /*0230*/  @P0 BRA `(.L_x_2) ;  /* 0x0000000000680947 */ /* 0x000fea0003800000 */
[----:B------:R-:W0:Y:S01]  /*0240*/  S2UR UR6, SR_CgaCtaId ;  /* 0x00000000000679c3 */ /* 0x000e220000008800 */
[----:B------:R-:W-:Y:S01]  /*0250*/  UMOV UR5, 0x400 ;  /* 0x0000040000057882 */ /* 0x000fe20000000000 */
[----:B------:R-:W-:Y:S01]  /*0260*/  UMOV UR7, 0x1 ;  /* 0x0000000100077882 */ /* 0x000fe20000000000 */
[----:B------:R-:W-:Y:S01]  /*0270*/  UMOV UR8, 0x80 ;  /* 0x0000008000087882 */ /* 0x000fe20000000000 */
[----:B------:R-:W-:Y:S01]  /*0280*/  ELECT P0, URZ, PT ;  /* 0x00000000003f782f */ /* 0x000fe20003800000 */
[----:B------:R-:W-:-:S04]  /*0290*/  UIADD3 UR8, -UR8, 0x100000, URZ ;  /* 0x0010000008087890 */ /* 0x000fc8000fffe13f */
[----:B------:R-:W-:Y:S02]  /*02a0*/  USHF.L.U32 UR9, UR8, 0xb, URZ ;  /* 0x0000000b08097899 */ /* 0x000fe4000800063f */
[----:B------:R-:W-:Y:S02]  /*02b0*/  USHF.L.U32 UR8, UR8, 0x1, URZ ;  /* 0x0000000108087899 */ /* 0x000fe4000800063f */
[----:B0-----:R-:W-:Y:S02]  /*02c0*/  ULEA UR5, UR6, UR5, 0x18 ;  /* 0x0000000506057291 */ /* 0x001fe4000f8ec03f */
[----:B------:R-:W-:-:S04]  /*02d0*/  UIADD3 UR6, -UR7, 0x100000, URZ ;  /* 0x0010000007067890 */ /* 0x000fc8000fffe13f */
[----:B------:R-:W-:Y:S02]  /*02e0*/  USHF.L.U32 UR7, UR6, 0xb, URZ ;  /* 0x0000000b06077899 */ /* 0x000fe4000800063f */
[----:B------:R-:W-:Y:S01]  /*02f0*/  USHF.L.U32 UR6, UR6, 0x1, URZ ;  /* 0x0000000106067899 */ /* 0x000fe2000800063f */
[----:B------:R-:W0:Y:S11]  /*0300*/  FENCE.VIEW.ASYNC.S ;  /* 0x00000000000073c6 */ /* 0x000e360000000000 */
[----:B0-----:R0:W1:Y:S01]  /*0310*/  SYNCS.EXCH.64 URZ, [UR5], UR6 ;  /* 0x00000006053f75b2 */ /* 0x0010620008000100 */
[----:B------:R0:W2:Y:S01]  /*0320*/  SYNCS.EXCH.64 URZ, [UR5+0x30], UR8 ;  /* 0x00003008053f75b2 */ /* 0x0000a20008000100 */
[----:B------:R0:W3:Y:S01]  /*0330*/  SYNCS.EXCH.64 URZ, [UR5+0x8], UR6 ;  /* 0x00000806053f75b2 */ /* 0x0000e20008000100 */
[----:B------:R0:W4:Y:S01]  /*0340*/  SYNCS.EXCH.64 URZ, [UR5+0x38], UR8 ;  /* 0x00003808053f75b2 */ /* 0x0001220008000100 */
[----:B------:R0:W0:Y:S01]  /*0350*/  SYNCS.EXCH.64 URZ, [UR5+0x10], UR6 ;  /* 0x00001006053f75b2 */ /* 0x0000220008000100 */
[----:B------:R0:W0:Y:S01]  /*0360*/  SYNCS.EXCH.64 URZ, [UR5+0x40], UR8 ;  /* 0x00004008053f75b2 */ /* 0x0000220008000100 */
[----:B------:R0:W0:Y:S01]  /*0370*/  SYNCS.EXCH.64 URZ, [UR5+0x18], UR6 ;  /* 0x00001806053f75b2 */ /* 0x0000220008000100 */
[----:B------:R0:W0:Y:S01]  /*0380*/  SYNCS.EXCH.64 URZ, [UR5+0x48], UR8 ;  /* 0x00004808053f75b2 */ /* 0x0000220008000100 */
[----:B------:R0:W0:Y:S01]  /*0390*/  SYNCS.EXCH.64 URZ, [UR5+0x20], UR6 ;  /* 0x00002006053f75b2 */ /* 0x0000220008000100 */
[----:B------:R0:W0:Y:S01]  /*03a0*/  SYNCS.EXCH.64 URZ, [UR5+0x50], UR8 ;  /* 0x00005008053f75b2 */ /* 0x0000220008000100 */
[----:B------:R0:W0:Y:S01]  /*03b0*/  SYNCS.EXCH.64 URZ, [UR5+0x28], UR6 ;  /* 0x00002806053f75b2 */ /* 0x0000220008000100 */
[----:B------:R0:W0:Y:S01]  /*03c0*/  SYNCS.EXCH.64 URZ, [UR5+0x58], UR8 ;  /* 0x00005808053f75b2 */ /* 0x0000220008000100 */
[----:B------:R-:W-:Y:S01]  /*03d0*/  NOP ;  /* 0x0000000000007918 */ /* 0x000fe20000000000 */
.L_x_2:
[----:B------:R-:W5:Y:S01]  /*03e0*/  SHFL.IDX PT, R5, R0, RZ, 0x1f ;  /* 0x00001fff00057589 */ /* 0x000f6200000e0000 */
[----:B------:R-:W-:Y:S01]  /*03f0*/  ELECT P0, URZ, PT ;  /* 0x00000000003f782f */ /* 0x000fe20003800000 */
[----:B------:R-:W-:Y:S01]  /*0400*/  NOP ;  /* 0x0000000000007918 */ /* 0x000fe20000000000 */
[----:B------:R-:W-:Y:S01]  /*0410*/  ELECT P1, URZ, PT ;  /* 0x00000000003f782f */ /* 0x000fe20003820000 */
[----:B------:R1:W2:Y:S01]  /*0420*/  SHFL.IDX PT, R4, R0, RZ, 0x1f ;  /* 0x00001fff00047589 */ /* 0x0002a200000e0000 */
[----:B0-----:R-:W-:Y:S01]  /*0430*/  UMOV UR6, 0x20 ;  /* 0x0000002000067882 */ /* 0x001fe20000000000 */
[----:B------:R-:W-:Y:S01]  /*0440*/  UMOV UR9, 0x80 ;  /* 0x0000008000097882 */ /* 0x000fe20000000000 */
[----:B------:R-:W-:Y:S01]  /*0450*/  NOP ;  /* 0x0000000000007918 */ /* 0x000fe20000000000 */
[----:B------:R-:W0:Y:S01]  /*0460*/  SHFL.IDX PT, R2, R2, RZ, 0x1f ;  /* 0x00001fff02027589 */ /* 0x000e2200000e0000 */
[----:B------:R-:W-:Y:S01]  /*0470*/  ULDC.64 UR52, c[0x0][0x208] ;  /* 0x0000820000347ab9 */ /* 0x000fe20000000a00 */
[----:B-1----:R-:W-:-:S04]  /*0480*/  SHF.R.S32.HI R0, RZ, 0x1f, R3 ;  /* 0x0000001fff007819 */ /* 0x002fc80000011403 */
[----:B------:R-:W-:-:S04]  /*0490*/  LEA.HI R0, R0, R3, RZ, 0x7 ;  /* 0x0000000300007211 */ /* 0x000fc800078f38ff */
[----:B------:R-:W-:Y:S02]  /*04a0*/  LOP3.LUT R0, R0, 0xffffff80, RZ, 0xc0, !PT ;  /* 0xffffff8000007812 */ /* 0x000fe400078ec0ff */
[----:B-----5:R-:W-:Y:S02]  /*04b0*/  ISETP.NE.OR P0, PT, R5, RZ, !P0 ;  /* 0x000000ff0500720c */ /* 0x020fe40004705670 */
[----:B--2---:R-:W-:Y:S01]  /*04c0*/  ISETP.NE.OR P1, PT, R4, RZ, !P1 ;  /* 0x000000ff0400720c */ /* 0x004fe20004f25670 */
[----:B------:R-:W-:-:S10]  /*04d0*/  IMAD.IADD R4, R3, 0x1, -R0 ;  /* 0x0000000103047824 */ /* 0x000fd400078e0a00 */
[----:B------:R-:W-:Y:S02]  /*04e0*/  VOTEU.ALL UP0, P0 ;  /* 0x00000000003f7886 */ /* 0x000fe40000000000 */
[----:B------:R-:W-:-:S03]  /*04f0*/  VOTEU.ALL UP1, P1 ;  /* 0x00000000003f7886 */ /* 0x000fc60000820000 */
[----:B------:R-:W1:Y:S01]  /*0500*/  @!UP0 S2UR UR8, SR_CgaCtaId ;  /* 0x00000000000889c3 */ /* 0x000e620000008800 */
[----:B------:R-:W-:Y:S01]  /*0510*/  @!UP0 UMOV UR5, 0x400 ;  /* 0x0000040000058882 */ /* 0x000fe20000000000 */
[----:B------:R-:W-:-:S04]  /*0520*/  @!UP0 UIADD3 UR6, -UR6, 0x100000, URZ ;  /* 0x0010000006068890 */ /* 0x000fc8000fffe13f */
[----:B------:R-:W-:Y:S02]  /*0530*/  @!UP0 USHF.L.U32 UR7, UR6, 0xb, URZ ;  /* 0x0000000b06078899 */ /* 0x000fe4000800063f */
[----:B------:R-:W-:Y:S01]  /*0540*/  @!UP0 USHF.L.U32 UR6, UR6, 0x1, URZ ;  /* 0x0000000106068899 */ /* 0x000fe2000800063f */
[----:B------:R-:W-:Y:S01]  /*0550*/  @!UP1 UMOV UR10, 0x400 ;  /* 0x00000400000a9882 */ /* 0x000fe20000000000 */
[----:B------:R-:W-:Y:S01]  /*0560*/  VOTEU.ALL UP2, P1 ;  /* 0x00000000003f7886 */ /* 0x000fe20000840000 */
[----:B------:R-:W-:Y:S01]  /*0570*/  VOTEU.ALL UP3, P1 ;  /* 0x00000000003f7886 */ /* 0x000fe20000860000 */
[----:B------:R-:W-:Y:S01]  /*0580*/  VOTEU.ALL UP4, P1 ;  /* 0x00000000003f7886 */ /* 0x000fe20000880000 */
[----:B------:R-:W2:Y:S01]  /*0590*/  @!UP1 S2UR UR11, SR_CgaCtaId ;  /* 0x00000000000b99c3 */ /* 0x000ea20000008800 */
[----:B------:R-:W-:Y:S01]  /*05a0*/  VOTEU.ALL UP5, P1 ;  /* 0x00000000003f7886 */ /* 0x000fe200008a0000 */
[----:B------:R-:W-:Y:S01]  /*05b0*/  ISETP.NE.AND P1, PT, RZ, UR13, PT ;  /* 0x0000000dff007c0c */ /* 0x000fe2000bf25270 */
[----:B-1----:R-:W-:-:S02]  /*05c0*/  @!UP0 ULEA UR5, UR8, UR5, 0x18 ;  /* 0x0000000508058291 */ /* 0x002fc4000f8ec03f */
[----:B------:R-:W-:-:S04]  /*05d0*/  @!UP1 UIADD3 UR8, -UR9, 0x100000, URZ ;  /* 0x0010000009089890 */ /* 0x000fc8000fffe13f */
[----:B------:R-:W-:Y:S02]  /*05e0*/  @!UP1 USHF.L.U32 UR9, UR8, 0xb, URZ ;  /* 0x0000000b08099899 */ /* 0x000fe4000800063f */
[----:B------:R-:W-:Y:S01]  /*05f0*/  @!UP1 USHF.L.U32 UR8, UR8, 0x1, URZ ;  /* 0x0000000108089899 */ /* 0x000fe2000800063f */
[----:B------:R-:W-:Y:S01]  /*0600*/  VOTEU.ALL UP0, P0 ;  /* 0x00000000003f7886 */ /* 0x000fe20000000000 */
[----:B--2---:R-:W-:Y:S01]  /*0610*/  @!UP1 ULEA UR10, UR11, UR10, 0x18 ;  /* 0x0000000a0b0a9291 */ /* 0x004fe2000f8ec03f */
[----:B------:R-:W-:Y:S01]  /*0620*/  VOTEU.ALL UP1, P0 ;  /* 0x00000000003f7886 */ /* 0x000fe20000020000 */
[----:B------:R-:W1:Y:S02]  /*0630*/  FENCE.VIEW.ASYNC.S ;  /* 0x00000000000073c6 */ /* 0x000e640000000000 */
[----:B-1----:R-:W3:Y:S02]  /*0640*/  @!UP0 SYNCS.EXCH.64 URZ, [UR5+0x90], UR6 ;  /* 0x00009006053f85b2 */ /* 0x002ee40008000100 */
[----:B------:R1:W3:Y:S01]  /*0650*/  @!UP1 SYNCS.EXCH.64 URZ, [UR5+0x98], UR6 ;  /* 0x00009806053f95b2 */ /* 0x0002e20008000100 */
[----:B------:R-:W-:Y:S01]  /*0660*/  NOP ;  /* 0x0000000000007918 */ /* 0x000fe20000000000 */
[----:B-1----:R-:W-:Y:S01]  /*0670*/  ULDC.64 UR6, c[0x0][0x598] ;  /* 0x0001660000067ab9 */ /* 0x002fe20000000a00 */
[----:B0-----:R-:W-:-:S02]  /*0680*/  R2UR UR5, R2 ;  /* 0x00000000020572ca */ /* 0x001fc400000e0000 */
[----:B------:R-:W-:Y:S01]  /*0690*/  ISETP.NE.U32.AND P0, PT, RZ, UR6, PT ;  /* 0x00000006ff007c0c */ /* 0x000fe2000bf05070 */
[----:B------:R0:W3:Y:S03]  /*06a0*/  @!UP2 SYNCS.EXCH.64 URZ, [UR10+0x70], UR8 ;  /* 0x000070080a3fa5b2 */ /* 0x0000e60008000100 */
[----:B------:R-:W-:Y:S01]  /*06b0*/  ISETP.NE.AND.EX P0, PT, RZ, UR7, PT, P0 ;  /* 0x00000007ff007c0c */ /* 0x000fe2000bf05300 */
[----:B------:R0:W3:Y:S01]  /*06c0*/  @!UP3 SYNCS.EXCH.64 URZ, [UR10+0x78], UR8 ;  /* 0x000078080a3fb5b2 */ /* 0x0000e20008000100 */
[----:B------:R0:W3:Y:S01]  /*06d0*/  @!UP4 SYNCS.EXCH.64 URZ, [UR10+0x80], UR8 ;  /* 0x000080080a3fc5b2 */ /* 0x0000e20008000100 */
[----:B------:R0:W3:Y:S01]  /*06e0*/  @!UP5 SYNCS.EXCH.64 URZ, [UR10+0x88], UR8 ;  /* 0x000088080a3fd5b2 */ /* 0x0000e20008000100 */
[----:B------:R-:W-:Y:S01]  /*06f0*/  NOP ;  /* 0x0000000000007918 */ /* 0x000fe20000000000 */
[----:B---34-:R-:W-:Y:S08]  /*0700*/  BAR.SYNC.DEFER_BLOCKING 0x0 ;  /* 0x0000000000007b1d */ /* 0x018ff00000010000 */
[----:B0-----:R-:W-:Y:S05]  /*0710*/  @!P0 BRA `(.L_x_3) ;  /* 0x00000000001c8947 */ /* 0x001fea0003800000 */
[----:B------:R-:W0:Y:S02]  /*0720*/  LDC.64 R6, c[0x0][0x598] ;  /* 0x00016600ff067b82 */ /* 0x000e240000000a00 */
[----:B0-----:R-:W2:Y:S02]  /*0730*/  LDG.E.64 R6, desc[UR52][R6.64] ;  /* 0x0000003406067981 */ /* 0x001ea4000c1e1b00 */
[----:B--2---:R-:W-:-:S04]  /*0740*/  ISETP.NE.U32.AND P0, PT, R6, RZ, PT ;  /* 0x000000ff0600720c */ /* 0x004fc80003f05070 */
[----:B------:R-:W-:-:S13]  /*0750*/  ISETP.NE.AND.EX P0, PT, R7, RZ, PT, P0 ;  /* 0x000000ff0700720c */ /* 0x000fda0003f05300 */
[----:B------:R-:W-:Y:S05]  /*0760*/  @!P0 BRA `(.L_x_3) ;  /* 0x0000000000088947 */ /* 0x000fea0003800000 */
[----:B------:R1:W5:Y:S01]  /*0770*/  LD.E R2, desc[UR52][R6.64] ;  /* 0x0000003406027980 */ /* 0x000362000c101900 */
[----:B------:R-:W-:Y:S05]  /*0780*/  BRA `(.L_x_4) ;  /* 0x0000000000247947 */ /* 0x000fea0003800000 */
.L_x_3:
[----:B------:R-:W-:Y:S02]  /*0790*/  ULDC.64 UR6, c[0x0][0x588] ;  /* 0x0001620000067ab9 */ /* 0x000fe40000000a00 */
[----:B------:R-:W-:-:S04]  /*07a0*/  ISETP.NE.U32.AND P0, PT, RZ, UR6, PT ;  /* 0x00000006ff007c0c */ /* 0x000fc8000bf05070 */
[----:B------:R-:W-:-:S13]  /*07b0*/  ISETP.NE.AND.EX P0, PT, RZ, UR7, PT, P0 ;  /* 0x00000007ff007c0c */ /* 0x000fda000bf05300 */
[----:B------:R-:W-:Y:S05]  /*07c0*/  @!P0 BRA `(.L_x_5) ;  /* 0x00000000000c8947 */ /* 0x000fea0003800000 */
[----:B------:R-:W0:Y:S02]  /*07d0*/  LDC.64 R6, c[0x0][0x588] ;  /* 0x00016200ff067b82 */ /* 0x000e240000000a00 */
[----:B0-----:R0:W5:Y:S01]  /*07e0*/  LDG.E R2, desc[UR52][R6.64] ;  /* 0x0000003406027981 */ /* 0x001162000c1e1900 */
[----:B------:R-:W-:Y:S05]  /*07f0*/  BRA `(.L_x_4) ;  /* 0x0000000000087947 */ /* 0x000fea0003800000 */
.L_x_5:
[----:B------:R-:W-:Y:S02]  /*0800*/  ULDC UR6, c[0x0][0x580] ;  /* 0x0001600000067ab9 */ /* 0x000fe40000000800 */
[----:B------:R-:W-:-:S07]  /*0810*/  IMAD.U32 R2, RZ, RZ, UR6 ;  /* 0x00000006ff027e24 */ /* 0x000fce000f8e00ff */
.L_x_4:
[----:B------:R-:W-:Y:S02]  /*0820*/  ULDC.64 UR6, c[0x0][0x5a0] ;  /* 0x0001680000067ab9 */ /* 0x000fe40000000a00 */
[----:B------:R-:W-:-:S04]  /*0830*/  ISETP.NE.U32.AND P0, PT, RZ, UR6, PT ;  /* 0x00000006ff007c0c */ /* 0x000fc8000bf05070 */
[----:B------:R-:W-:-:S13]  /*0840*/  ISETP.NE.AND.EX P0, PT, RZ, UR7, PT, P0 ;  /* 0x00000007ff007c0c */ /* 0x000fda000bf05300 */
[----:B------:R-:W-:Y:S05]  /*0850*/  @!P0 BRA `(.L_x_6) ;  /* 0x00000000001c8947 */ /* 0x000fea0003800000 */
[----:B01----:R-:W0:Y:S02]  /*0860*/  LDC.64 R6, c[0x0][0x5a0] ;  /* 0x00016800ff067b82 */ /* 0x003e240000000a00 */
[----:B0-----:R-:W2:Y:S02]  /*0870*/  LDG.E.64 R6, desc[UR52][R6.64] ;  /* 0x0000003406067981 */ /* 0x001ea4000c1e1b00 */
[----:B--2---:R-:W-:-:S04]  /*0880*/  ISETP.NE.U32.AND P0, PT, R6, RZ, PT ;  /* 0x000000ff0600720c */ /* 0x004fc80003f05070 */
[----:B------:R-:W-:-:S13]  /*0890*/  ISETP.NE.AND.EX P0, PT, R7, RZ, PT, P0 ;  /* 0x000000ff0700720c */ /* 0x000fda0003f05300 */
[----:B------:R-:W-:Y:S05]  /*08a0*/  @!P0 BRA `(.L_x_6) ;  /* 0x0000000000088947 */ /* 0x000fea0003800000 */
[----:B------:R3:W5:Y:S01]  /*08b0*/  LD.E R16, desc[UR52][R6.64] ;  /* 0x0000003406107980 */ /* 0x000762000c101900 */
[----:B------:R-:W-:Y:S05]  /*08c0*/  BRA `(.L_x_7) ;  /* 0x0000000000247947 */ /* 0x000fea0003800000 */
.L_x_6:
[----:B------:R-:W-:Y:S02]  /*08d0*/  ULDC.64 UR6, c[0x0][0x590] ;  /* 0x0001640000067ab9 */ /* 0x000fe40000000a00 */
[----:B------:R-:W-:-:S04]  /*08e0*/  ISETP.NE.U32.AND P0, PT, RZ, UR6, PT ;  /* 0x00000006ff007c0c */ /* 0x000fc8000bf05070 */
[----:B------:R-:W-:-:S13]  /*08f0*/  ISETP.NE.AND.EX P0, PT, RZ, UR7, PT, P0 ;  /* 0x00000007ff007c0c */ /* 0x000fda000bf05300 */
[----:B------:R-:W-:Y:S05]  /*0900*/  @!P0 BRA `(.L_x_8) ;  /* 0x00000000000c8947 */ /* 0x000fea0003800000 */
[----:B------:R-:W2:Y:S02]  /*0910*/  LDC.64 R16, c[0x0][0x590] ;  /* 0x00016400ff107b82 */ /* 0x000ea40000000a00 */
[----:B--2---:R2:W5:Y:S01]  /*0920*/  LDG.E R16, desc[UR52][R16.64] ;  /* 0x0000003410107981 */ /* 0x004562000c1e1900 */
[----:B------:R-:W-:Y:S05]  /*0930*/  BRA `(.L_x_7) ;  /* 0x0000000000087947 */ /* 0x000fea0003800000 */
.L_x_8:
[----:B------:R-:W-:Y:S02]  /*0940*/  ULDC UR6, c[0x0][0x584] ;  /* 0x0001610000067ab9 */ /* 0x000fe40000000800 */
[----:B------:R-:W-:-:S07]  /*0950*/  IMAD.U32 R16, RZ, RZ, UR6 ;  /* 0x00000006ff107e24 */ /* 0x000fce000f8e00ff */
.L_x_7:
[----:B------:R-:W4:Y:S01]  /*0960*/  LDC R0, c[0x0][0x65c] ;  /* 0x00019700ff007b82 */ /* 0x000f220000000800 */
[----:B------:R-:W2:Y:S01]  /*0970*/  S2R R14, SR_CTAID.Y ;  /* 0x00000000000e7919 */ /* 0x000ea20000002600 */
[----:B01-3--:R-:W-:Y:S01]  /*0980*/  IMAD.MOV.U32 R7, RZ, RZ, RZ ;  /* 0x000000ffff077224 */ /* 0x00bfe200078e00ff */
[----:B------:R-:W-:Y:S01]  /*0990*/  UISETP.NE.AND UP0, UPT, UR13, 0x2, UPT ;  /* 0x000000020d00788c */ /* 0x000fe2000bf05270 */
[----:B------:R-:W0:Y:S01]  /*09a0*/  S2R R6, SR_CTAID.X ;  /* 0x0000000000067919 */ /* 0x000e220000002500 */
[----:B------:R-:W-:Y:S01]  /*09b0*/  ULDC UR8, c[0x0][0x28c] ;  /* 0x0000a30000087ab9 */ /* 0x000fe20000000800 */
[----:B------:R-:W-:Y:S01]  /*09c0*/  UMOV UR49, URZ ;  /* 0x0000003f00317c82 */ /* 0x000fe20008000000 */
[----:B------:R-:W-:Y:S02]  /*09d0*/  UIADD3 UR8, UR8, 0x1f, URZ ;  /* 0x0000001f08087890 */ /* 0x000fe4000fffe03f */
[----:B------:R-:W-:Y:S01]  /*09e0*/  PLOP3.LUT P0, PT, PT, PT, UP0, 0x80, 0x0 ;  /* 0x000000000000781c */ /* 0x000fe20003f0f008 */
[----:B------:R-:W-:Y:S01]  /*09f0*/  UMOV UR36, URZ ;  /* 0x0000003f00247c82 */ /* 0x000fe20008000000 */
[----:B------:R-:W-:Y:S01]  /*0a00*/  ULDC.64 UR10, c[0x0][0x650] ;  /* 0x00019400000a7ab9 */ /* 0x000fe20000000a00 */
[----:B------:R-:W-:-:S04]  /*0a10*/  USHF.R.S32.HI UR9, URZ, 0x1f, UR8 ;  /* 0x0000001f3f097899 */ /* 0x000fc80008011408 */
[----:B------:R-:W-:-:S04]  /*0a20*/  ULEA.HI UR9, UR9, UR8, URZ, 0x5 ;  /* 0x0000000809097291 */ /* 0x000fc8000f8f283f */
[----:B------:R-:W-:Y:S01]  /*0a30*/  USHF.R.S32.HI UR38, URZ, 0x5, UR9 ;  /* 0x000000053f267899 */ /* 0x000fe20008011409 */
[----:B----4-:R-:W-:-:S13]  /*0a40*/  ISETP.NE.AND P2, PT, R0, 0x1, PT ;  /* 0x000000010000780c */ /* 0x010fda0003f45270 */
[----:B------:R-:W0:Y:S01]  /*0a50*/  @P2 LDC R11, c[0x0][0x10] ;  /* 0x00000400ff0b2b82 */ /* 0x000e220000000800 */
[----:B--2---:R-:W-:Y:S02]  /*0a60*/  @P2 IMAD.MOV.U32 R8, RZ, RZ, R14 ;  /* 0x000000ffff082224 */ /* 0x004fe400078e000e */
[----:B------:R-:W-:-:S05]  /*0a70*/  @P2 IMAD.MOV.U32 R9, RZ, RZ, RZ ;  /* 0x000000ffff092224 */ /* 0x000fca00078e00ff */
[----:B------:R-:W1:Y:S01]  /*0a80*/  @!P2 LDC R5, c[0x0][0xc] ;  /* 0x00000300ff05ab82 */ /* 0x000e620000000800 */
[----:B------:R-:W-:Y:S01]  /*0a90*/  ULDC UR6, c[0x0][0xc] ;  /* 0x0000030000067ab9 */ /* 0x000fe20000000800 */
[----:B------:R-:W-:Y:S01]  /*0aa0*/  ULDC UR7, c[0x0][0x10] ;  /* 0x0000040000077ab9 */ /* 0x000fe20000000800 */
[----:B------:R-:W-:Y:S01]  /*0ab0*/  ULDC UR8, c[0x0][0x14] ;  /* 0x0000050000087ab9 */ /* 0x000fe20000000800 */
[----:B------:R-:W-:-:S04]  /*0ac0*/  UIMAD.WIDE.U32 UR6, UR6, UR7, URZ ;  /* 0x00000007060672a5 */ /* 0x000fc8000f8e003f */
[----:B------:R-:W-:Y:S02]  /*0ad0*/  UIMAD.WIDE.U32 UR50, UR6, UR8, URZ ;  /* 0x00000008063272a5 */ /* 0x000fe4000f8e003f */
[----:B------:R-:W-:-:S04]  /*0ae0*/  UIMAD UR39, UR7, UR8, URZ ;  /* 0x00000008072772a4 */ /* 0x000fc8000f8e023f */
[----:B------:R-:W-:Y:S01]  /*0af0*/  UIADD3 UR39, UR51, UR39, URZ ;  /* 0x0000002733277290 */ /* 0x000fe2000fffe03f */
[----:B0-----:R-:W-:-:S04]  /*0b00*/  @P2 IMAD.WIDE.U32 R10, R6, R11, R8 ;  /* 0x0000000b060a2225 */ /* 0x001fc800078e0008 */
[----:B------:R-:W-:Y:S02]  /*0b10*/  @P2 IMAD.MOV.U32 R13, RZ, RZ, R10 ;  /* 0x000000ffff0d2224 */ /* 0x000fe400078e000a */
[----:B-1----:R-:W-:-:S04]  /*0b20*/  @!P2 IMAD.WIDE.U32 R8, R5, R14, R6 ;  /* 0x0000000e0508a225 */ /* 0x002fc800078e0006 */
[----:B------:R-:W-:Y:S02]  /*0b30*/  @P2 IMAD.MOV.U32 R5, RZ, RZ, RZ ;  /* 0x000000ffff052224 */ /* 0x000fe400078e00ff */
[----:B------:R-:W-:Y:S02]  /*0b40*/  @!P2 IMAD.MOV.U32 R13, RZ, RZ, R8 ;  /* 0x000000ffff0da224 */ /* 0x000fe400078e0008 */
[----:B------:R-:W-:Y:S02]  /*0b50*/  @P2 IMAD.IADD R12, R11, 0x1, R5 ;  /* 0x000000010b0c2824 */ /* 0x000fe400078e0205 */
[----:B------:R-:W-:Y:S01]  /*0b60*/  @!P2 IMAD.MOV.U32 R12, RZ, RZ, R9 ;  /* 0x000000ffff0ca224 */ /* 0x000fe200078e0009 */
[----:B------:R0:W-:Y:S01]  /*0b70*/  STL [R1+0x204], R13 ;  /* 0x0002040d01007387 */ /* 0x0001e20000100800 */
[----:B------:R-:W-:Y:S02]  /*0b80*/  IMAD.MOV.U32 R22, RZ, RZ, R13 ;  /* 0x000000ffff167224 */ /* 0x000fe400078e000d */
[----:B------:R-:W-:Y:S01]  /*0b90*/  IMAD.MOV.U32 R23, RZ, RZ, R12 ;  /* 0x000000ffff177224 */ /* 0x000fe200078e000c */
[----:B------:R0:W-:Y:S01]  /*0ba0*/  STL [R1+0x200], R12 ;  /* 0x0002000c01007387 */ /* 0x0001e20000100800 */
[----:B------:R-:W-:Y:S05]  /*0bb0*/  @P0 BRA `(.L_x_9) ;  /* 0x0000000000280947 */ /* 0x000fea0003800000 */
[----:B------:R-:W-:Y:S01]  /*0bc0*/  IADD3 R22, P0, R22, UR50, RZ ;  /* 0x0000003216167c10 */ /* 0x000fe2000ff1e0ff */
[----:B------:R-:W-:Y:S02]  /*0bd0*/  UISETP.GE.U32.AND UP0, UPT, UR38, 0x6, UPT ;  /* 0x000000062600788c */ /* 0x000fe4000bf06070 */
[----:B------:R-:W-:Y:S01]  /*0be0*/  UIMAD.WIDE.U32 UR6, UR38, -0x55555555, URZ ;  /* 0xaaaaaaab260678a5 */ /* 0x000fe2000f8e003f */
[----:B------:R-:W-:Y:S01]  /*0bf0*/  IADD3.X R23, R23, UR39, RZ, P0, !PT ;  /* 0x0000002717177c10 */ /* 0x000fe200087fe4ff */
[----:B------:R1:W-:Y:S01]  /*0c00*/  STL [R1+0x204], R22 ;  /* 0x0002041601007387 */ /* 0x0003e20000100800 */
[----:B------:R-:W-:Y:S01]  /*0c10*/  UMOV UR36, URZ ;  /* 0x0000003f00247c82 */ /* 0x000fe20008000000 */
[----:B------:R-:W-:Y:S02]  /*0c20*/  USHF.R.U32.HI UR6, URZ, 0x2, UR7 ;  /* 0x000000023f067899 */ /* 0x000fe40008011607 */
[----:B------:R1:W-:Y:S02]  /*0c30*/  STL [R1+0x200], R23 ;  /* 0x0002001701007387 */ /* 0x0003e40000100800 */
[----:B------:R-:W-:-:S02]  /*0c40*/  UIMAD UR49, UR6, -0x6, UR38 ;  /* 0xfffffffa063178a4 */ /* 0x000fc4000f8e0226 */
[----:B------:R-:W-:-:S12]  /*0c50*/  @UP0 ULOP3.LUT UR36, UR6, 0x1, URZ, 0xc0, !UPT ;  /* 0x0000000106240892 */ /* 0x000fd8000f8ec03f */
.L_x_9:
[----:B------:R-:W-:Y:S01]  /*0c60*/  ISETP.GE.U32.AND P0, PT, R22, UR10, PT ;  /* 0x0000000a16007c0c */ /* 0x000fe2000bf06070 */
[----:B------:R-:W-:Y:S01]  /*0c70*/  IMAD.MOV.U32 R18, RZ, RZ, -0x1 ;  /* 0xffffffffff127424 */ /* 0x000fe200078e00ff */
[----:B------:R-:W-:Y:S01]  /*0c80*/  PRMT R0, RZ, 0x7610, R0 ;  /* 0x00007610ff007816 */ /* 0x000fe20000000000 */
[----:B------:R-:W-:Y:S01]  /*0c90*/  IMAD.MOV.U32 R19, RZ, RZ, -0x1 ;  /* 0xffffffffff137424 */ /* 0x000fe200078e00ff */
[----:B------:R-:W-:Y:S01]  /*0ca0*/  ISETP.GE.U32.AND.EX P0, PT, R23, UR11, PT, P0 ;  /* 0x0000000b17007c0c */ /* 0x000fe2000bf06100 */
[----:B------:R-:W-:-:S12]  /*0cb0*/  IMAD.MOV.U32 R17, RZ, RZ, -0x1 ;  /* 0xffffffffff117424 */ /* 0x000fd800078e00ff */
[----:B------:R-:W-:Y:S05]  /*0cc0*/  @P0 BRA `(.L_x_10) ;  /* 0x0000000400640947 */ /* 0x000fea0003800000 */
[----:B------:R-:W2:Y:S01]  /*0cd0*/  LDC.64 R18, c[0x0][0x628] ;  /* 0x00018a00ff127b82 */ /* 0x000ea20000000a00 */
[----:B------:R-:W-:Y:S02]  /*0ce0*/  IMAD.MOV.U32 R8, RZ, RZ, R22 ;  /* 0x000000ffff087224 */ /* 0x000fe400078e0016 */
[----:B------:R-:W-:-:S05]  /*0cf0*/  IMAD.MOV.U32 R9, RZ, RZ, R23 ;  /* 0x000000ffff097224 */ /* 0x000fca00078e0017 */
[----:B------:R-:W3:Y:S08]  /*0d00*/  LDC R0, c[0x0][0x630] ;  /* 0x00018c00ff007b82 */ /* 0x000ef00000000800 */
[----:B------:R-:W4:Y:S01]  /*0d10*/  LDC.64 R20, c[0x0][0x620] ;  /* 0x00018800ff147b82 */ /* 0x000f220000000a00 */
[----:B--2---:R-:W-:-:S04]  /*0d20*/  ISETP.NE.U32.AND P0, PT, R18, RZ, PT ;  /* 0x000000ff1200720c */ /* 0x004fc80003f05070 */
[----:B------:R-:W-:-:S13]  /*0d30*/  ISETP.NE.AND.EX P0, PT, R19, RZ, PT, P0 ;  /* 0x000000ff1300720c */ /* 0x000fda0003f05300 */
[----:B---34-:R-:W-:Y:S05]  /*0d40*/  @!P0 BRA `(.L_x_11) ;  /* 0x0000000000288947 */ /* 0x018fea0003800000 */
[----:B------:R-:W2:Y:S02]  /*0d50*/  LDC R5, c[0x0][0x634] ;  /* 0x00018d00ff057b82 */ /* 0x000ea40000000800 */
[----:B--2---:R-:W-:-:S05]  /*0d60*/  IADD3 R5, P0, R22, R5, RZ ;  /* 0x0000000516057210 */ /* 0x004fca0007f1e0ff */
[----:B------:R-:W-:-:S04]  /*0d70*/  IMAD.X R15, RZ, RZ, R23, P0 ;  /* 0x000000ffff0f7224 */ /* 0x000fc800000e0617 */
[----:B------:R-:W-:-:S04]  /*0d80*/  IMAD.WIDE.U32 R8, R15, R18, RZ ;  /* 0x000000120f087225 */ /* 0x000fc800078e00ff */
[----:B------:R-:W-:-:S04]  /*0d90*/  IMAD.WIDE.U32 R10, P0, R5, R19, R8 ;  /* 0x00000013050a7225 */ /* 0x000fc80007800008 */
[----:B------:R-:W-:-:S04]  /*0da0*/  IMAD.WIDE.U32 R8, R5, R18, RZ ;  /* 0x0000001205087225 */ /* 0x000fc800078e00ff */
[----:B0-----:R-:W-:Y:S01]  /*0db0*/  IMAD.X R13, RZ, RZ, RZ, P0 ;  /* 0x000000ffff0d7224 */ /* 0x001fe200000e06ff */
[----:B------:R-:W-:Y:S01]  /*0dc0*/  IADD3 RZ, P0, R9, R10, RZ ;  /* 0x0000000a09ff7210 */ /* 0x000fe20007f1e0ff */
[----:B------:R-:W-:-:S04]  /*0dd0*/  IMAD.MOV.U32 R12, RZ, RZ, R11 ;  /* 0x000000ffff0c7224 */ /* 0x000fc800078e000b */
[----:B------:R-:W-:-:S08]  /*0de0*/  IMAD.WIDE.U32.X R8, R15, R19, R12, P0 ;  /* 0x000000130f087225 */ /* 0x000fd000000e040c */
.L_x_11:
[-CC-:B------:R-:W-:Y:S01]  /*0df0*/  SHF.R.U64 R26, R8, R0.reuse, R9.reuse ;  /* 0x00000000081a7219 */ /* 0x180fe20000001209 */
[----:B------:R-:W2:Y:S01]  /*0e00*/  LDC.64 R24, c[0x0][0x640] ;  /* 0x00019000ff187b82 */ /* 0x000ea20000000a00 */
[----:B------:R-:W-:Y:S01]  /*0e10*/  SHF.R.U32.HI R5, RZ, R0, R9 ;  /* 0x00000000ff057219 */ /* 0x000fe20000011609 */
[----:B------:R-:W-:Y:S01]  /*0e20*/  IMAD.MOV.U32 R8, RZ, RZ, R22 ;  /* 0x000000ffff087224 */ /* 0x000fe200078e0016 */
[----:B------:R-:W-:Y:S01]  /*0e30*/  IADD3 R7, P0, RZ, -R26, RZ ;  /* 0x8000001aff077210 */ /* 0x000fe20007f1e0ff */
[----:B------:R-:W-:Y:S01]  /*0e40*/  IMAD.MOV.U32 R9, RZ, RZ, R23 ;  /* 0x000000ffff097224 */ /* 0x000fe200078e0017 */
[----:B------:R-:W-:Y:S01]  /*0e50*/  I2FP.F32.U32 R0, R6 ;  /* 0x0000000600007245 */ /* 0x000fe20000201000 */
[----:B------:R-:W-:Y:S02]  /*0e60*/  ULDC UR6, c[0x0][0x150] ;  /* 0x0000540000067ab9 */ /* 0x000fe40000000800 */
[----:B0-----:R-:W0:Y:S01]  /*0e70*/  LDC R12, c[0x0][0x618] ;  /* 0x00018600ff0c7b82 */ /* 0x001e220000000800 */
[----:B------:R-:W-:-:S02]  /*0e80*/  IMAD.X R11, RZ, RZ, ~R5, P0 ;  /* 0x000000ffff0b7224 */ /* 0x000fc400000e0e05 */
[----:B------:R-:W-:Y:S01]  /*0e90*/  FMUL R0, R0, UR6 ;  /* 0x0000000600007c20 */ /* 0x000fe20008400000 */
[----:B------:R-:W-:Y:S01]  /*0ea0*/  IMAD.WIDE.U32 R8, R7, R20, R8 ;  /* 0x0000001407087225 */ /* 0x000fe200078e0008 */
[----:B------:R-:W-:-:S03]  /*0eb0*/  ULDC UR6, c[0x0][0x154] ;  /* 0x0000550000067ab9 */ /* 0x000fc60000000800 */
[----:B------:R-:W-:Y:S01]  /*0ec0*/  IMAD R10, R11, R20, RZ ;  /* 0x000000140b0a7224 */ /* 0x000fe200078e02ff */
[----:B------:R-:W3:Y:S01]  /*0ed0*/  LDC R5, c[0x0][0x144] ;  /* 0x00005100ff057b82 */ /* 0x000ee20000000800 */
[----:B------:R-:W4:Y:S01]  /*0ee0*/  F2I.U32.TRUNC.NTZ R0, R0 ;  /* 0x0000000000007305 */ /* 0x000f22000020f000 */
[----:B------:R-:W-:Y:S02]  /*0ef0*/  IMAD.MOV.U32 R11, RZ, RZ, -0x1 ;  /* 0xffffffffff0b7424 */ /* 0x000fe400078e00ff */
[----:B------:R-:W-:-:S04]  /*0f00*/  IMAD R7, R7, R21, R10 ;  /* 0x0000001507077224 */ /* 0x000fc800078e020a */
[----:B------:R-:W1:Y:S01]  /*0f10*/  LDC R20, c[0x0][0x608] ;  /* 0x00018200ff147b82 */ /* 0x000e620000000800 */
[----:B------:R-:W-:Y:S01]  /*0f20*/  IMAD.IADD R9, R9, 0x1, R7 ;  /* 0x0000000109097824 */ /* 0x000fe200078e0207 */
[----:B--2---:R-:W-:Y:S02]  /*0f30*/  ISETP.NE.U32.AND P0, PT, R24, RZ, PT ;  /* 0x000000ff1800720c */ /* 0x004fe40003f05070 */
[----:B------:R-:W-:Y:S02]  /*0f40*/  I2FP.F32.U32 R7, R14 ;  /* 0x0000000e00077245 */ /* 0x000fe40000201000 */
[----:B------:R-:W-:Y:S02]  /*0f50*/  ISETP.NE.AND.EX P0, PT, R25, RZ, PT, P0 ;  /* 0x000000ff1900720c */ /* 0x000fe40003f05300 */
[----:B------:R-:W2:Y:S01]  /*0f60*/  LDC R10, c[0x0][0x658] ;  /* 0x00019600ff0a7b82 */ /* 0x000ea20000000800 */
[-CC-:B0-----:R-:W-:Y:S01]  /*0f70*/  SHF.R.U64 R18, R8, R12.reuse, R9.reuse ;  /* 0x0000000c08127219 */ /* 0x181fe20000001209 */
[----:B----4-:R-:W-:Y:S01]  /*0f80*/  IMAD.MOV R8, RZ, RZ, -R0 ;  /* 0x000000ffff087224 */ /* 0x010fe200078e0a00 */
[----:B------:R-:W-:Y:S01]  /*0f90*/  SHF.R.U32.HI R9, RZ, R12, R9 ;  /* 0x0000000cff097219 */ /* 0x000fe20000011609 */
[----:B------:R-:W-:-:S04]  /*0fa0*/  FMUL R7, R7, UR6 ;  /* 0x0000000607077c20 */ /* 0x000fc80008400000 */
[----:B------:R-:W0:Y:S01]  /*0fb0*/  LDC R15, c[0x0][0x148] ;  /* 0x00005200ff0f7b82 */ /* 0x000e220000000800 */
[----:B---3--:R-:W-:Y:S01]  /*0fc0*/  IMAD R0, R5, R8, R6 ;  /* 0x0000000805007224 */ /* 0x008fe200078e0206 */
[----:B------:R3:W4:Y:S06]  /*0fd0*/  F2I.U32.TRUNC.NTZ R13, R7 ;  /* 0x00000007000d7305 */ /* 0x00072c000020f000 */
[----:B-1----:R-:W1:Y:S01]  /*0fe0*/  LDC R22, c[0x0][0x600] ;  /* 0x00018000ff167b82 */ /* 0x002e620000000800 */
[-CC-:B------:R-:W-:Y:S02]  /*0ff0*/  SHF.R.U64 R27, R18, R20.reuse, R9.reuse ;  /* 0x00000014121b7219 */ /* 0x180fe40000001209 */
[----:B------:R-:W-:Y:S01]  /*1000*/  SHF.R.U32.HI R5, RZ, R20, R9 ;  /* 0x00000014ff057219 */ /* 0x000fe20000011609 */
[----:B------:R-:W-:-:S04]  /*1010*/  IMAD.MOV.U32 R9, RZ, RZ, 0x1 ;  /* 0x00000001ff097424 */ /* 0x000fc800078e00ff */
[----:B------:R-:W0:Y:S01]  /*1020*/  LDC R19, c[0x0][0x648] ;  /* 0x00019200ff137b82 */ /* 0x000e220000000800 */
[-C--:B--2---:R-:W-:Y:S02]  /*1030*/  SHF.L.U32 R6, R11, R10.reuse, RZ ;  /* 0x0000000a0b067219 */ /* 0x084fe400000006ff */
[-CC-:B------:R-:W-:Y:S02]  /*1040*/  SHF.R.U64 R20, R27, R10.reuse, R5.reuse ;  /* 0x0000000a1b147219 */ /* 0x180fe40000001205 */
[----:B------:R-:W-:Y:S02]  /*1050*/  SHF.R.U32.HI R17, RZ, R10, R5 ;  /* 0x0000000aff117219 */ /* 0x000fe40000011605 */
[----:B------:R-:W-:Y:S01]  /*1060*/  LOP3.LUT R12, RZ, R6, RZ, 0x33, !PT ;  /* 0x00000006ff0c7212 */ /* 0x000fe200078e33ff */
[----:B------:R-:W2:Y:S01]  /*1070*/  LDC R21, c[0x0][0x638] ;  /* 0x00018e00ff157b82 */ /* 0x000ea20000000800 */
[----:B------:R-:W-:Y:S01]  /*1080*/  SHF.L.U32 R5, R9, R10, RZ ;  /* 0x0000000a09057219 */ /* 0x000fe200000006ff */
[----:B------:R-:W-:-:S02]  /*1090*/  IMAD.MOV.U32 R6, RZ, RZ, R20 ;  /* 0x000000ffff067224 */ /* 0x000fc400078e0014 */
[----:B---3--:R-:W-:-:S04]  /*10a0*/  IMAD.MOV.U32 R7, RZ, RZ, R17 ;  /* 0x000000ffff077224 */ /* 0x008fc800078e0011 */
[----:B------:R-:W3:Y:S01]  /*10b0*/  LDC R23, c[0x0][0x610] ;  /* 0x00018400ff177b82 */ /* 0x000ee20000000800 */
[----:B----4-:R-:W-:Y:S05]  /*10c0*/  @!P0 BRA `(.L_x_12) ;  /* 0x0000000000288947 */ /* 0x010fea0003800000 */
[----:B------:R-:W4:Y:S02]  /*10d0*/  LDC R11, c[0x0][0x64c] ;  /* 0x00019300ff0b7b82 */ /* 0x000f240000000800 */
[----:B----4-:R-:W-:-:S05]  /*10e0*/  IADD3 R11, P0, R20, R11, RZ ;  /* 0x0000000b140b7210 */ /* 0x010fca0007f1e0ff */
[----:B------:R-:W-:-:S04]  /*10f0*/  IMAD.X R17, RZ, RZ, R17, P0 ;  /* 0x000000ffff117224 */ /* 0x000fc800000e0611 */
[----:B------:R-:W-:-:S04]  /*1100*/  IMAD.WIDE.U32 R6, R17, R24, RZ ;  /* 0x0000001811067225 */ /* 0x000fc800078e00ff */
[----:B------:R-:W-:-:S04]  /*1110*/  IMAD.WIDE.U32 R8, P0, R11, R25, R6 ;  /* 0x000000190b087225 */ /* 0x000fc80007800006 */
[----:B------:R-:W-:-:S04]  /*1120*/  IMAD.WIDE.U32 R6, R11, R24, RZ ;  /* 0x000000180b067225 */ /* 0x000fc800078e00ff */
[----:B------:R-:W-:Y:S01]  /*1130*/  IMAD.X R11, RZ, RZ, RZ, P0 ;  /* 0x000000ffff0b7224 */ /* 0x000fe200000e06ff */
[----:B------:R-:W-:Y:S01]  /*1140*/  IADD3 RZ, P0, R7, R8, RZ ;  /* 0x0000000807ff7210 */ /* 0x000fe20007f1e0ff */
[----:B------:R-:W-:-:S04]  /*1150*/  IMAD.MOV.U32 R10, RZ, RZ, R9 ;  /* 0x000000ffff0a7224 */ /* 0x000fc800078e0009 */
[----:B------:R-:W-:-:S08]  /*1160*/  IMAD.WIDE.U32.X R6, R17, R25, R10, P0 ;  /* 0x0000001911067225 */ /* 0x000fd000000e040a */
.L_x_12:
[----:B0-----:R-:W-:Y:S01]  /*1170*/  SHF.R.U64 R6, R6, R19, R7 ;  /* 0x0000001306067219 */ /* 0x001fe20000001207 */
[----:B-1----:R-:W-:Y:S01]  /*1180*/  VIADD R7, R22, 0xffffffff ;  /* 0xffffffff16077836 */ /* 0x002fe20000000000 */
[----:B------:R-:W-:Y:S01]  /*1190*/  LOP3.LUT R12, R27, R12, RZ, 0xc0, !PT ;  /* 0x0000000c1b0c7212 */ /* 0x000fe200078ec0ff */
[----:B------:R-:W-:Y:S02]  /*11a0*/  IMAD.MOV R13, RZ, RZ, -R13 ;  /* 0x000000ffff0d7224 */ /* 0x000fe400078e0a0d */
[----:B------:R-:W-:Y:S01]  /*11b0*/  IMAD.MOV R8, RZ, RZ, -R6 ;  /* 0x000000ffff087224 */ /* 0x000fe200078e0a06 */
[----:B------:R-:W-:Y:S01]  /*11c0*/  LOP3.LUT R7, R18, R7, RZ, 0xc0, !PT ;  /* 0x0000000712077212 */ /* 0x000fe200078ec0ff */
[----:B------:R-:W-:Y:S02]  /*11d0*/  IMAD R9, R5, R6, R12 ;  /* 0x0000000605097224 */ /* 0x000fe400078e020c */
[----:B------:R-:W-:Y:S02]  /*11e0*/  @P2 IMAD R0, R15, R13, R14 ;  /* 0x0000000d0f002224 */ /* 0x000fe400078e020e */
[----:B--2---:R-:W-:-:S02]  /*11f0*/  IMAD R5, R8, R21, R20 ;  /* 0x0000001508057224 */ /* 0x004fc400078e0214 */
[----:B---3--:R-:W-:Y:S02]  /*1200*/  IMAD R18, R9, R23, R0 ;  /* 0x0000001709127224 */ /* 0x008fe400078e0200 */
[----:B------:R-:W-:Y:S02]  /*1210*/  IMAD R5, R5, R22, R7 ;  /* 0x0000001605057224 */ /* 0x000fe400078e0207 */
[----:B------:R-:W-:Y:S02]  /*1220*/  IMAD.MOV.U32 R0, RZ, RZ, 0x1 ;  /* 0x00000001ff007424 */ /* 0x000fe400078e00ff */
[----:B------:R-:W-:Y:S01]  /*1230*/  IMAD.MOV.U32 R17, RZ, RZ, R26 ;  /* 0x000000ffff117224 */ /* 0x000fe200078e001a */
[----:B------:R-:W-:Y:S02]  /*1240*/  SEL R19, R5, R18, !P2 ;  /* 0x0000001205137207 */ /* 0x000fe40005000000 */
[----:B------:R-:W-:-:S07]  /*1250*/  SEL R18, R18, R5, !P2 ;  /* 0x0000000512127207 */ /* 0x000fce0005000000 */
.L_x_10:
[----:B------:R-:W-:Y:S05]  /*1260*/  @!P1 BRA `(.L_x_13) ;  /* 0x0000014800a49947 */ /* 0x000fea0003800000 */
[----:B------:R-:W-:-:S06]  /*1270*/  UISETP.GT.U32.AND UP0, UPT, UR12, 0x1, UPT ;  /* 0x000000010c00788c */ /* 0x000fcc000bf04070 */
[----:B------:R-:W-:-:S13]  /*1280*/  PLOP3.LUT P0, PT, PT, PT, UP0, 0x80, 0x0 ;  /* 0x000000000000781c */ /* 0x000fda0003f0f008 */
[----:B------:R-:W-:Y:S05]  /*1290*/  @P0 EXIT ;  /* 0x000000000000094d */ /* 0x000fea0003800000 */
.L_x_14:
[----:B------:R-:W-:-:S08]  /*12a0*/  NOP ;  /* 0x0000000000007918 */ /* 0x000fd00000000000 */
[----:B------:R-:W2:Y:S02]  /*12b0*/  USETMAXREG.TRY_ALLOC.CTAPOOL UP0, 0xf0 ;  /* 0x000000f0000079c8 */ /* 0x000ea40008000600 */
[----:B--2---:R-:W-:-:S13]  /*12c0*/  PLOP3.LUT P0, PT, PT, PT, UP0, 0x80, 0x0 ;  /* 0x000000000000781c */ /* 0x004fda0003f0f008 */
[----:B------:R-:W-:Y:S05]  /*12d0*/  @!P0 BRA `(.L_x_14) ;  /* 0xfffffffc00f08947 */ /* 0x000fea000383ffff */
[----:B------:R-:W-:-:S13]  /*12e0*/  LOP3.LUT P0, RZ, R0, 0xff, RZ, 0xc0, !PT ;  /* 0x000000ff00ff7812 */ /* 0x000fda000780c0ff */
[----:B------:R-:W-:Y:S05]  /*12f0*/  @!P0 EXIT ;  /* 0x000000000000894d */ /* 0x000fea0003800000 */
[----:B------:R-:W-:Y:S01]  /*1300*/  SHF.R.S32.HI R3, RZ, 0x1f, R4 ;  /* 0x0000001fff037819 */ /* 0x000fe20000011404 */
[----:B------:R-:W2:Y:S01]  /*1310*/  S2UR UR4, SR_CgaCtaId ;  /* 0x00000000000479c3 */ /* 0x000ea20000008800 */
[----:B------:R-:W-:Y:S01]  /*1320*/  UMOV UR42, 0x400 ;  /* 0x00000400002a7882 */ /* 0x000fe20000000000 */
[----:B------:R-:W-:Y:S01]  /*1330*/  UIADD3 UR5, UR5, -0x1, URZ ;  /* 0xffffffff05057890 */ /* 0x000fe2000fffe03f */
[CC--:B------:R-:W-:Y:S01]  /*1340*/  LEA.HI R0, R3.reuse, R4.reuse, RZ, 0x2 ;  /* 0x0000000403007211 */ /* 0x0c0fe200078f10ff */
[----:B------:R-:W-:Y:S01]  /*1350*/  UISETP.LT.AND UP0, UPT, UR38, 0x1, UPT ;  /* 0x000000012600788c */ /* 0x000fe2000bf01270 */
[----:B------:R-:W-:Y:S01]  /*1360*/  LEA.HI R3, R3, R4, RZ, 0x5 ;  /* 0x0000000403037211 */ /* 0x000fe200078f28ff */
[----:B------:R-:W-:Y:S01]  /*1370*/  USHF.L.U32 UR41, UR5, 0x3, URZ ;  /* 0x0000000305297899 */ /* 0x000fe2000800063f */
[--C-:B------:R-:W-:Y:S01]  /*1380*/  SHF.R.S32.HI R6, RZ, 0x2, R0.reuse ;  /* 0x00000002ff067819 */ /* 0x100fe20000011400 */
[----:B------:R-:W-:Y:S01]  /*1390*/  USEL UR44, UR38, 0x1, UP0 ;  /* 0x00000001262c7887 */ /* 0x000fe20008000000 */
[----:B------:R-:W-:Y:S01]  /*13a0*/  SHF.R.S32.HI R5, RZ, 0x1f, R0 ;  /* 0x0000001fff057819 */ /* 0x000fe20000011400 */
[----:B------:R-:W-:-:S02]  /*13b0*/  UISETP.NE.AND UP0, UPT, UR5, URZ, UPT ;  /* 0x0000003f0500728c */ /* 0x000fc4000bf05270 */
[----:B------:R-:W-:Y:S01]  /*13c0*/  ULOP3.LUT UR48, UR41, 0x8, URZ, 0xc0, !UPT ;  /* 0x0000000829307892 */ /* 0x000fe2000f8ec03f */
[----:B------:R-:W-:Y:S01]  /*13d0*/  LEA.HI R5, R5, R6, RZ, 0x3 ;  /* 0x0000000605057211 */ /* 0x000fe200078f18ff */
[----:B------:R-:W-:Y:S02]  /*13e0*/  USHF.L.U32 UR40, UR38, 0x1, URZ ;  /* 0x0000000126287899 */ /* 0x000fe4000800063f */
[----:B------:R-:W-:Y:S01]  /*13f0*/  UIADD3 UR44, -UR44, UR38, URZ ;  /* 0x000000262c2c7290 */ /* 0x000fe2000fffe13f */
[----:B------:R-:W-:Y:S01]  /*1400*/  LOP3.LUT R5, R5, 0xfffffff8, RZ, 0xc0, !PT ;  /* 0xfffffff805057812 */ /* 0x000fe200078ec0ff */
[----:B------:R-:W-:Y:S02]  /*1410*/  ULOP3.LUT UR45, UR41, 0x8, URZ, 0xc, !UPT ;  /* 0x00000008292d7892 */ /* 0x000fe4000f8e0c3f */
[----:B------:R-:W-:Y:S02]  /*1420*/  USEL UR46, URZ, 0x1, UP0 ;  /* 0x000000013f2e7887 */ /* 0x000fe40008000000 */
[----:B------:R-:W-:Y:S01]  /*1430*/  IMAD.IADD R6, R6, 0x1, -R5 ;  /* 0x0000000106067824 */ /* 0x000fe200078e0a05 */
[----:B------:R-:W-:Y:S01]  /*1440*/  SHF.R.S32.HI R5, RZ, 0x5, R3 ;  /* 0x00000005ff057819 */ /* 0x000fe20000011403 */
[----:B--2---:R-:W-:Y:S01]  /*1450*/  ULEA UR42, UR4, UR42, 0x18 ;  /* 0x0000002a042a7291 */ /* 0x004fe2000f8ec03f */
[----:B------:R-:W-:Y:S01]  /*1460*/  LOP3.LUT R3, R0, 0xfffffffc, RZ, 0xc0, !PT ;  /* 0xfffffffc00037812 */ /* 0x000fe200078ec0ff */
[----:B------:R-:W-:Y:S01]  /*1470*/  ULOP3.LUT UR48, UR48, 0x18, URZ, 0x3c, !UPT ;  /* 0x0000001830307892 */ /* 0x000fe2000f8e3c3f */
[--C-:B------:R-:W-:Y:S01]  /*1480*/  SHF.R.S32.HI R7, RZ, 0x1f, R6.reuse ;  /* 0x0000001fff077819 */ /* 0x100fe20000011406 */
[----:B------:R-:W-:Y:S01]  /*1490*/  IMAD R0, R5, -0x10, -R6 ;  /* 0xfffffff005007824 */ /* 0x000fe200078e0a06 */
[----:B------:R-:W-:Y:S01]  /*14a0*/  ULDC UR4, c[0x0][0x284] ;  /* 0x0000a10000047ab9 */ /* 0x000fe20000000800 */
[----:B------:R-:W-:Y:S01]  /*14b0*/  IMAD.IADD R3, R4, 0x1, -R3 ;  /* 0x0000000104037824 */ /* 0x000fe200078e0a03 */
[----:B------:R-:W-:Y:S01]  /*14c0*/  UIADD3 UR43, UR42, 0x70, URZ ;  /* 0x000000702a2b7890 */ /* 0x000fe2000fffe03f */
[----:B------:R-:W-:-:S02]  /*14d0*/  VIADD R0, R0, UR4 ;  /* 0x0000000400007c36 */ /* 0x000fc40008000000 */
[----:B------:R-:W-:Y:S01]  /*14e0*/  IMAD.WIDE R4, R5, 0x10, R6 ;  /* 0x0000001005047825 */ /* 0x000fe200078e0206 */
[----:B------:R2:W-:Y:S01]  /*14f0*/  STL [R1+0x208], R3 ;  /* 0x0002080301007387 */ /* 0x0005e20000100800 */
[----:B------:R-:W-:-:S03]  /*1500*/  UIADD3 UR47, UR41, UR43, URZ ;  /* 0x0000002b292f7290 */ /* 0x000fc6000fffe03f */
[----:B------:R2:W-:Y:S04]  /*1510*/  STL [R1+0x20c], R0 ;  /* 0x00020c0001007387 */ /* 0x0005e80000100800 */
[----:B------:R2:W-:Y:S05]  /*1520*/  STL.64 [R1+0x210], R4 ;  /* 0x0002100401007387 */ /* 0x0005ea0000100a00 */
.L_x_546:
[----:B--2---:R-:W-:Y:S01]  /*1530*/  IMAD.U32 R3, RZ, RZ, UR46 ;  /* 0x0000002eff037e24 */ /* 0x004fe2000f8e00ff */
[----:B------:R-:W-:Y:S01]  /*1540*/  ULDC UR4, c[0x0][0x28c] ;  /* 0x0000a30000047ab9 */ /* 0x000fe20000000800 */
[----:B-1----:R-:W-:Y:S01]  /*1550*/  IMAD.U32 R22, RZ, RZ, UR43 ;  /* 0x0000002bff167e24 */ /* 0x002fe2000f8e00ff */
[----:B------:R-:W-:Y:S02]  /*1560*/  ISETP.LT.AND P1, PT, RZ, UR4, PT ;  /* 0x00000004ff007c0c */ /* 0x000fe4000bf21270 */
[----:B------:R-:W-:-:S04]  /*1570*/  SHF.L.U32 R3, R3, 0x1f, RZ ;  /* 0x0000001f03037819 */ /* 0x000fc800000006ff */
[----:B------:R-:W1:Y:S02]  /*1580*/  SYNCS.PHASECHK.TRANS64.TRYWAIT P0, [R22+UR41], R3 ;  /* 0x00000003160075a7 */ /* 0x000e640008000169 */
[----:B-1--45:R-:W-:Y:S05]  /*1590*/  @!P0 BRA `(.L_x_15) ;  /* 0x0000015800288947 */ /* 0x032fea0003800000 */
.L_x_570:
[----:B------:R-:W-:Y:S05]  /*15a0*/  @P1 BRA `(.L_x_16) ;  /* 0x0000000000401947 */ /* 0x000fea0003800000 */
[----:B-1----:R-:W-:Y:S01]  /*15b0*/  MOV R0, 0x0 ;  /* 0x0000000000007802 */ /* 0x002fe20000000f00 */
[----:B------:R-:W-:Y:S01]  /*15c0*/  ULDC.64 UR4, c[0x4][0x68] ;  /* 0x01001a0000047ab9 */ /* 0x000fe20000000a00 */
[----:B------:R-:W-:Y:S01]  /*15d0*/  ULDC.64 UR6, c[0x4][0x8] ;  /* 0x0100020000067ab9 */ /* 0x000fe20000000a00 */
[----:B------:R-:W-:Y:S01]  /*15e0*/  IMAD.U32 R4, RZ, RZ, UR4 ;  /* 0x00000004ff047e24 */ /* 0x000fe2000f8e00ff */
[----:B------:R1:W2:Y:S01]  /*15f0*/  LDC.64 R14, c[0x4][R0] ;  /* 0x01000000000e7b82 */ /* 0x0002a20000000a00 */
[----:B------:R-:W-:Y:S01]  /*1600*/  IMAD.U32 R5, RZ, RZ, UR5 ;  /* 0x00000005ff057e24 */ /* 0x000fe2000f8e00ff */
[----:B------:R-:W-:Y:S01]  /*1610*/  ULDC.64 UR4, c[0x4][0x70] ;  /* 0x01001c0000047ab9 */ /* 0x000fe20000000a00 */
[----:B------:R-:W-:Y:S02]  /*1620*/  IMAD.U32 R10, RZ, RZ, UR6 ;  /* 0x00000006ff0a7e24 */ /* 0x000fe4000f8e00ff */
[----:B------:R-:W-:Y:S02]  /*1630*/  IMAD.U32 R6, RZ, RZ, UR4 ;  /* 0x00000004ff067e24 */ /* 0x000fe4000f8e00ff */
[----:B------:R-:W-:-:S02]  /*1640*/  IMAD.U32 R7, RZ, RZ, UR5 ;  /* 0x00000005ff077e24 */ /* 0x000fc4000f8e00ff */
[----:B------:R-:W-:Y:S02]  /*1650*/  IMAD.U32 R11, RZ, RZ, UR7 ;  /* 0x00000007ff0b7e24 */ /* 0x000fe4000f8e00ff */
[----:B------:R-:W-:Y:S02]  /*1660*/  IMAD.MOV.U32 R8, RZ, RZ, 0x1e1 ;  /* 0x000001e1ff087424 */ /* 0x000fe400078e00ff */
[----:B0-----:R-:W-:Y:S02]  /*1670*/  IMAD.MOV.U32 R12, RZ, RZ, 0x1 ;  /* 0x00000001ff0c7424 */ /* 0x001fe400078e00ff */
[----:B-1----:R-:W-:-:S07]  /*1680*/  IMAD.MOV.U32 R13, RZ, RZ, RZ ;  /* 0x000000ffff0d7224 */ /* 0x002fce00078e00ff */
[----:B------:R-:W-:-:S07]  /*1690*/  LEPC R20, `(.L_x_16) ;  /* 0x000000001014794e */ /* 0x000fce0000000000 */
[----:B--2--5:R-:W-:Y:S05]  /*16a0*/  CALL.ABS.NOINC R14 ;  /* 0x000000000e007343 */ /* 0x024fea0003c00000 */
.L_x_16:
[----:B------:R-:W-:-:S06]  /*16b0*/  ULOP3.LUT UR4, UR37, 0x1, URZ, 0xfc, !UPT ;  /* 0x0000000125047892 */ /* 0x000fcc000f8efc3f */
[----:B-1----:R-:W-:-:S05]  /*16c0*/  IMAD.U32 R0, RZ, RZ, UR4 ;  /* 0x00000004ff007e24 */ /* 0x002fca000f8e00ff */
[----:B------:R-:W-:-:S13]  /*16d0*/  ISETP.NE.AND P0, PT, R0, 0x3, PT ;  /* 0x000000030000780c */ /* 0x000fda0003f05270 */
[----:B------:R-:W-:Y:S05]  /*16e0*/  @!P0 BRA `(.L_x_17) ;  /* 0x0000000000048947 */ /* 0x000fea0003800000 */
[----:B------:R-:W-:Y:S01]  /*16f0*/  BPT.TRAP 0x1 ;  /* 0x000000040000795c */ /* 0x000fe20000300000 */
.L_x_17:
[----:B------:R-:W-:Y:S02]  /*1700*/  IMAD.U32 R3, RZ, RZ, UR49 ;  /* 0x00000031ff037e24 */ /* 0x000fe4000f8e00ff */
[----:B------:R-:W-:-:S03]  /*1710*/  IMAD.U32 R0, RZ, RZ, UR36 ;  /* 0x00000024ff007e24 */ /* 0x000fc6000f8e00ff */
[----:B------:R-:W-:Y:S02]  /*1720*/  LEA R3, R3, UR42, 0x3 ;  /* 0x0000002a03037c11 */ /* 0x000fe4000f8e18ff */
[----:B------:R-:W-:-:S04]  /*1730*/  SHF.L.U32 R0, R0, 0x1f, RZ ;  /* 0x0000001f00007819 */ /* 0x000fc800000006ff */
[----:B------:R1:W2:Y:S01]  /*1740*/  SYNCS.PHASECHK.TRANS64.TRYWAIT P1, [R3+URZ], R0 ;  /* 0x00000000030075a7 */ /* 0x0002a2000802017f */
[----:B------:R-:W-:Y:S05]  /*1750*/  @!P0 BRA `(.L_x_18) ;  /* 0x0000000000048947 */ /* 0x000fea0003800000 */
[----:B------:R-:W-:Y:S01]  /*1760*/  BPT.TRAP 0x1 ;  /* 0x000000040000795c */ /* 0x000fe20000300000 */
.L_x_18:
[----:B------:R-:W-:-:S05]  /*1770*/  IMAD.U32 R4, RZ, RZ, UR44 ;  /* 0x0000002cff047e24 */ /* 0x000fca000f8e00ff */
[----:B------:R-:W-:Y:S01]  /*1780*/  ISETP.GE.AND P2, PT, R4, 0x1, PT ;  /* 0x000000010400780c */ /* 0x000fe20003f46270 */
[----:B--2---:R-:W-:-:S12]  /*1790*/  @P1 BRA `(.L_x_19) ;  /* 0x0000000000081947 */ /* 0x004fd80003800000 */
[----:B------:R-:W2:Y:S02]  /*17a0*/  SYNCS.PHASECHK.TRANS64.TRYWAIT P1, [R3+URZ], R0 ;  /* 0x00000000030075a7 */ /* 0x000ea4000802017f */
[----:B--2---:R-:W-:Y:S05]  /*17b0*/  @!P1 BRA `(.L_x_20) ;  /* 0x0000015400b89947 */ /* 0x004fea0003800000 */
.L_x_19:
[----:B------:R-:W-:Y:S05]  /*17c0*/  WARPSYNC.ALL ;  /* 0x0000000000007948 */ /* 0x000fea0003800000 */
[----:B------:R-:W-:Y:S01]  /*17d0*/  UIADD3 UR5, UR42, 0x180, URZ ;  /* 0x000001802a057890 */ /* 0x000fe2000fffe03f */
[----:B------:R-:W-:Y:S01]  /*17e0*/  WARPGROUP.ARRIVE ;  /* 0x00000000000079c5 */ /* 0x000fe20000000000 */
[----:B------:R-:W-:Y:S02]  /*17f0*/  UIADD3 UR4, UR42, 0x6180, URZ ;  /* 0x000061802a047890 */ /* 0x000fe4000fffe03f */
[----:B------:R-:W-:Y:S02]  /*1800*/  USHF.R.U32.HI UR5, URZ, 0x4, UR5 ;  /* 0x000000043f057899 */ /* 0x000fe40008011605 */
[----:B------:R-:W-:-:S02]  /*1810*/  USHF.R.U32.HI UR4, URZ, 0x4, UR4 ;  /* 0x000000043f047899 */ /* 0x000fc40008011604 */
[----:B------:R-:W-:Y:S02]  /*1820*/  ULOP3.LUT UR5, UR5, 0x3fff, URZ, 0xc0, !UPT ;  /* 0x00003fff05057892 */ /* 0x000fe4000f8ec03f */
[----:B------:R-:W-:Y:S02]  /*1830*/  ULOP3.LUT UR4, UR4, 0x3fff, URZ, 0xc0, !UPT ;  /* 0x00003fff04047892 */ /* 0x000fe4000f8ec03f */
[----:B------:R-:W-:Y:S02]  /*1840*/  ULOP3.LUT UR8, UR5, 0x10000, URZ, 0xfc, !UPT ;  /* 0x0001000005087892 */ /* 0x000fe4000f8efc3f */
[----:B------:R-:W-:Y:S02]  /*1850*/  ULOP3.LUT UR9, UR4, 0x10000, URZ, 0xfc, !UPT ;  /* 0x0001000004097892 */ /* 0x000fe4000f8efc3f */
[----:B------:R-:W-:Y:S02]  /*1860*/  ULEA UR10, UR49, UR8, 0x8 ;  /* 0x00000008310a7291 */ /* 0x000fe4000f8e403f */
[----:B------:R-:W-:Y:S01]  /*1870*/  ULEA UR11, UR49, UR9, 0xb ;  /* 0x00000009310b7291 */ /* 0x000fe2000f8e583f */
[----:B------:R-:W-:Y:S01]  /*1880*/  UMOV UR5, 0x80000020 ;  /* 0x8000002000057882 */ /* 0x000fe20000000000 */
[----:B------:R-:W-:-:S03]  /*1890*/  UMOV UR7, 0x80000020 ;  /* 0x8000002000077882 */ /* 0x000fc60000000000 */
[----:B------:R-:W-:Y:S02]  /*18a0*/  UMOV UR4, UR10 ;  /* 0x0000000a00047c82 */ /* 0x000fe40008000000 */
[----:B------:R-:W-:Y:S02]  /*18b0*/  UMOV UR6, UR11 ;  /* 0x0000000b00067c82 */ /* 0x000fe40008000000 */
[----:B------:R-:W-:Y:S01]  /*18c0*/  HGMMA.64x256x16.F32.BF16 R24, gdesc[UR4], RZ, !UPT, gsb0 ;  /* 0x03e00000041879f0 */ /* 0x000fe2000c0018ff */
[----:B------:R-:W-:Y:S01]  /*18d0*/  UIADD3 UR6, UR11, 0x400, URZ ;  /* 0x000004000b067890 */ /* 0x000fe2000fffe03f */
[----:B------:R-:W-:Y:S01]  /*18e0*/  UMOV UR7, 0x80000020 ;  /* 0x8000002000077882 */ /* 0x000fe20000000000 */
[----:B------:R-:W-:Y:S02]  /*18f0*/  WARPGROUP.DEPBAR.LE gsb0, 0x0 ;  /* 0x00008000000079c5 */ /* 0x000fe40000010000 */
[----:B------:R-:W-:Y:S01]  /*1900*/  STL.64 [R1], R24 ;  /* 0x0000001801007387 */ /* 0x000fe20000100a00 */
[----:B------:R-:W-:-:S02]  /*1910*/  IMAD.MOV.U32 R235, RZ, RZ, R51 ;  /* 0x000000ffffeb7224 */ /* 0x000fc400078e0033 */
[----:B------:R-:W-:Y:S01]  /*1920*/  IMAD.MOV.U32 R234, RZ, RZ, R52 ;  /* 0x000000ffffea7224 */ /* 0x000fe200078e0034 */
[----:B------:R-:W-:Y:S01]  /*1930*/  STL.64 [R1+0x8], R26 ;  /* 0x0000081a01007387 */ /* 0x000fe20000100a00 */
[----:B------:R-:W-:Y:S02]  /*1940*/  IMAD.MOV.U32 R233, RZ, RZ, R53 ;  /* 0x000000ffffe97224 */ /* 0x000fe400078e0035 */
[----:B------:R-:W-:Y:S01]  /*1950*/  IMAD.MOV.U32 R232, RZ, RZ, R54 ;  /* 0x000000ffffe87224 */ /* 0x000fe200078e0036 */
[----:B------:R-:W-:Y:S01]  /*1960*/  STL.64 [R1+0x10], R28 ;  /* 0x0000101c01007387 */ /* 0x000fe20000100a00 */
[----:B------:R-:W-:Y:S02]  /*1970*/  IMAD.MOV.U32 R231, RZ, RZ, R55 ;  /* 0x000000ffffe77224 */ /* 0x000fe400078e0037 */
[----:B------:R-:W-:Y:S01]  /*1980*/  IMAD.MOV.U32 R230, RZ, RZ, R56 ;  /* 0x000000ffffe67224 */ /* 0x000fe200078e0038 */
[----:B------:R-:W-:Y:S01]  /*1990*/  STL.64 [R1+0x18], R30 ;  /* 0x0000181e01007387 */ /* 0x000fe20000100a00 */
        /* <DEDUP_REMOVED lines=29> */
[----:B------:R3:W-:Y:S01]  /*1b70*/  STL [R1+0x68], R50 ;  /* 0x0000683201007387 */ /* 0x0007e20000100800 */
[----:B------:R-:W-:Y:S02]  /*1b80*/  IMAD.MOV.U32 R161, RZ, RZ, R77 ;  /* 0x000000ffffa17224 */ /* 0x000fe400078e004d */
[----:B------:R-:W-:Y:S02]  /*1b90*/  IMAD.MOV.U32 R162, RZ, RZ, R78 ;  /* 0x000000ffffa27224 */ /* 0x000fe400078e004e */
[----:B------:R-:W-:Y:S02]  /*1ba0*/  IMAD.MOV.U32 R163, RZ, RZ, R79 ;  /* 0x000000ffffa37224 */ /* 0x000fe400078e004f */
[----:B------:R-:W-:Y:S02]  /*1bb0*/  IMAD.MOV.U32 R164, RZ, RZ, R80 ;  /* 0x000000ffffa47224 */ /* 0x000fe400078e0050 */
[----:B------:R-:W-:-:S02]  /*1bc0*/  IMAD.MOV.U32 R165, RZ, RZ, R81 ;  /* 0x000000ffffa57224 */ /* 0x000fc400078e0051 */
[----:B------:R-:W-:Y:S02]  /*1bd0*/  IMAD.MOV.U32 R166, RZ, RZ, R82 ;  /* 0x000000ffffa67224 */ /* 0x000fe400078e0052 */
        /* <DEDUP_REMOVED lines=57> */
[----:B0-----:R-:W-:Y:S02]  /*1f70*/  IMAD.MOV.U32 R13, RZ, RZ, R140 ;  /* 0x000000ffff0d7224 */ /* 0x001fe400078e008c */
        /* <DEDUP_REMOVED lines=9> */
[----:B-12---:R-:W-:Y:S02]  /*2010*/  IMAD.MOV.U32 R3, RZ, RZ, R150 ;  /* 0x000000ffff037224 */ /* 0x006fe400078e0096 */
[----:B------:R-:W-:Y:S02]  /*2020*/  IMAD.MOV.U32 R0, RZ, RZ, R151 ;  /* 0x000000ffff007224 */ /* 0x000fe400078e0097 */
[----:B---3--:R-:W-:-:S06]  /*2030*/  WARPGROUP.ARRIVE ;  /* 0x00000000000079c5 */ /* 0x008fcc0000000000 */
[----:B------:R-:W-:Y:S03]  /*2040*/  HGMMA.64x256x16.F32.BF16 R24, gdesc[UR4], RZ, !UPT, gsb0 ;  /* 0x03e00000041879f0 */ /* 0x000fe6000c0018ff */
[----:B------:R-:W-:Y:S02]  /*2050*/  WARPGROUP.DEPBAR.LE gsb0, 0x0 ;  /* 0x00008000000079c5 */ /* 0x000fe40000010000 */
[----:B------:R-:W-:Y:S04]  /*2060*/  STL.64 [R1+0x2c0], R150 ;  /* 0x0002c09601007387 */ /* 0x000fe80000100a00 */
        /* <DEDUP_REMOVED lines=20> */
[----:B------:R0:W-:Y:S04]  /*21b0*/  STL.64 [R1+0x218], R108 ;  /* 0x0002186c01007387 */ /* 0x0001e80000100a00 */
[----:B0-----:R-:W2:Y:S04]  /*21c0*/  LDL.LU R108, [R1] ;  /* 0x00000000016c7983 */ /* 0x001ea80000300800 */
[----:B------:R-:W2:Y:S04]  /*21d0*/  LDL.LU R109, [R1+0x4] ;  /* 0x00000400016d7983 */ /* 0x000ea80000300800 */
        /* <DEDUP_REMOVED lines=24> */
[----:B------:R-:W2:Y:S01]  /*2360*/  LDL.LU R134, [R1+0x68] ;  /* 0x0000680001867983 */ /* 0x000ea20000300800 */
[----:B------:R-:W-:Y:S01]  /*2370*/  IMAD.MOV.U32 R135, RZ, RZ, R235 ;  /* 0x000000ffff877224 */ /* 0x000fe200078e00eb */
[----:B------:R-:W-:Y:S01]  /*2380*/  UIADD3 UR4, UR10, 0x2, URZ ;  /* 0x000000020a047890 */ /* 0x000fe2000fffe03f */
[----:B------:R-:W-:Y:S01]  /*2390*/  IMAD.MOV.U32 R136, RZ, RZ, R234 ;  /* 0x000000ffff887224 */ /* 0x000fe200078e00ea */
[----:B------:R-:W-:Y:S01]  /*23a0*/  UIADD3 UR6, UR11, 0x2, URZ ;  /* 0x000000020b067890 */ /* 0x000fe2000fffe03f */
[----:B------:R-:W-:Y:S01]  /*23b0*/  IMAD.MOV.U32 R137, RZ, RZ, R233 ;  /* 0x000000ffff897224 */ /* 0x000fe200078e00e9 */
[----:B------:R-:W-:Y:S01]  /*23c0*/  UMOV UR5, 0x80000020 ;  /* 0x8000002000057882 */ /* 0x000fe20000000000 */
[----:B------:R-:W-:Y:S01]  /*23d0*/  IMAD.MOV.U32 R138, RZ, RZ, R232 ;  /* 0x000000ffff8a7224 */ /* 0x000fe200078e00e8 */
[----:B------:R-:W-:Y:S01]  /*23e0*/  UMOV UR7, 0x80000020 ;  /* 0x8000002000077882 */ /* 0x000fe20000000000 */
        /* <DEDUP_REMOVED lines=29> */
[----:B------:R-:W-:-:S06]  /*25c0*/  IMAD.MOV.U32 R235, RZ, RZ, R0 ;  /* 0x000000ffffeb7224 */ /* 0x000fcc00078e0000 */
[----:B--2---:R-:W-:-:S06]  /*25d0*/  WARPGROUP.ARRIVE ;  /* 0x00000000000079c5 */ /* 0x004fcc0000000000 */
[----:B------:R-:W-:Y:S03]  /*25e0*/  HGMMA.64x256x16.F32.BF16 R108, gdesc[UR4], R108, gsb0 ;  /* 0x03e00000046c79f0 */ /* 0x000fe6000800186c */
[----:B------:R-:W-:Y:S02]  /*25f0*/  WARPGROUP.DEPBAR.LE gsb0, 0x0 ;  /* 0x00008000000079c5 */ /* 0x000fe40000010000 */
[----:B------:R-:W-:Y:S04]  /*2600*/  STL.64 [R1], R108 ;  /* 0x0000006c01007387 */ /* 0x000fe80000100a00 */
        /* <DEDUP_REMOVED lines=63> */
[----:B0-----:R-:W2:Y:S04]  /*2a00*/  LDL.LU.64 R150, [R1+0x2c0] ;  /* 0x0002c00001967983 */ /* 0x001ea80000300a00 */
[----:B------:R-:W2:Y:S04]  /*2a10*/  LDL.LU.64 R148, [R1+0x2b8] ;  /* 0x0002b80001947983 */ /* 0x000ea80000300a00 */
        /* <DEDUP_REMOVED lines=19> */
[----:B------:R-:W2:Y:S01]  /*2b50*/  LDL.LU.64 R108, [R1+0x218] ;  /* 0x00021800016c7983 */ /* 0x000ea20000300a00 */
[----:B------:R-:W-:Y:S01]  /*2b60*/  UIADD3 UR6, UR11, 0x402, URZ ;  /* 0x000004020b067890 */ /* 0x000fe2000fffe03f */
[----:B------:R-:W-:Y:S01]  /*2b70*/  UMOV UR7, 0x80000020 ;  /* 0x8000002000077882 */ /* 0x000fe20000000000 */
[----:B--2---:R-:W-:-:S07]  /*2b80*/  WARPGROUP.ARRIVE ;  /* 0x00000000000079c5 */ /* 0x004fce0000000000 */
[----:B------:R-:W-:Y:S03]  /*2b90*/  HGMMA.64x256x16.F32.BF16 R24, gdesc[UR4], R24, gsb0 ;  /* 0x03e00000041879f0 */ /* 0x000fe60008001818 */
[----:B------:R-:W-:Y:S02]  /*2ba0*/  WARPGROUP.DEPBAR.LE gsb0, 0x0 ;  /* 0x00008000000079c5 */ /* 0x000fe40000010000 */
[----:B-1----:R-:W-:Y:S05]  /*2bb0*/  @!P2 BRA `(.L_x_21) ;  /* 0x000000200068a947 */ /* 0x002fea0003800000 */
[----:B------:R-:W-:Y:S01]  /*2bc0*/  UIADD3 UR4, UR49, 0x1, URZ ;  /* 0x0000000131047890 */ /* 0x000fe2000fffe03f */
[----:B------:R-:W-:Y:S01]  /*2bd0*/  IMAD.U32 R0, RZ, RZ, UR44 ;  /* 0x0000002cff007e24 */ /* 0x000fe2000f8e00ff */
[----:B------:R-:W-:Y:S02]  /*2be0*/  UMOV UR11, UR49 ;  /* 0x00000031000b7c82 */ /* 0x000fe40008000000 */
[----:B------:R-:W-:-:S04]  /*2bf0*/  UISETP.NE.AND UP0, UPT, UR4, 0x6, UPT ;  /* 0x000000060400788c */ /* 0x000fc8000bf05270 */
[----:B------:R-:W-:Y:S02]  /*2c00*/  USEL UR5, URZ, 0x1, UP0 ;  /* 0x000000013f057887 */ /* 0x000fe40008000000 */
[----:B------:R-:W-:Y:S02]  /*2c10*/  USEL UR10, UR4, URZ, UP0 ;  /* 0x0000003f040a7287 */ /* 0x000fe40008000000 */
[----:B------:R-:W-:-:S06]  /*2c20*/  ULOP3.LUT UR5, UR36, UR5, URZ, 0x3c, !UPT ;  /* 0x0000000524057292 */ /* 0x000fcc000f8e3c3f */
[----:B------:R-:W-:-:S07]  /*2c30*/  IMAD.U32 R3, RZ, RZ, UR5 ;  /* 0x00000005ff037e24 */ /* 0x000fce000f8e00ff */
.L_x_28:
[----:B------:R-:W-:Y:S05]  /*2c40*/  @!P0 BRA `(.L_x_22) ;  /* 0x0000000000048947 */ /* 0x000fea0003800000 */
[----:B------:R-:W-:Y:S01]  /*2c50*/  BPT.TRAP 0x1 ;  /* 0x000000040000795c */ /* 0x000fe20000300000 */
.L_x_22:
[----:B------:R-:W-:Y:S01]  /*2c60*/  ULEA UR4, UR10, UR42, 0x3 ;  /* 0x0000002a0a047291 */ /* 0x000fe2000f8e183f */
[----:B------:R-:W-:-:S08]  /*2c70*/  SHF.L.U32 R4, R3, 0x1f, RZ ;  /* 0x0000001f03047819 */ /* 0x000fd000000006ff */
[----:B------:R0:W1:Y:S01]  /*2c80*/  SYNCS.PHASECHK.TRANS64.TRYWAIT P1, [UR4], R4 ;  /* 0x00000004ff0075a7 */ /* 0x0000620008020144 */
[----:B------:R-:W-:Y:S05]  /*2c90*/  @!P0 BRA `(.L_x_23) ;  /* 0x0000000000048947 */ /* 0x000fea0003800000 */
[----:B------:R-:W-:Y:S01]  /*2ca0*/  BPT.TRAP 0x1 ;  /* 0x000000040000795c */ /* 0x000fe20000300000 */
.L_x_23:
[----:B-1----:R-:W-:Y:S05]  /*2cb0*/  @P1 BRA `(.L_x_24) ;  /* 0x0000000000081947 */ /* 0x002fea0003800000 */
[----:B------:R-:W1:Y:S02]  /*2cc0*/  SYNCS.PHASECHK.TRANS64.TRYWAIT P1, [UR4], R4 ;  /* 0x00000004ff0075a7 */ /* 0x000e640008020144 */
[----:B-1----:R-:W-:Y:S05]  /*2cd0*/  @!P1 BRA `(.L_x_25) ;  /* 0x0000014000849947 */ /* 0x002fea0003800000 */
.L_x_24:
        /* <DEDUP_REMOVED lines=64> */
[----:B--2---:R-:W2:Y:S04]  /*30e0*/  LDL.LU.64 R24, [R1] ;  /* 0x0000000001187983 */ /* 0x004ea80000300a00 */
        /* <DEDUP_REMOVED lines=63> */
[----:B------:R-:W-:-:S02]  /*34e0*/  ULEA UR12, UR10, UR8, 0x8 ;  /* 0x000000080a0c7291 */ /* 0x000fc4000f8e403f */
[----:B------:R-:W-:Y:S01]  /*34f0*/  ULEA UR13, UR10, UR9, 0xb ;  /* 0x000000090a0d7291 */ /* 0x000fe2000f8e583f */
[----:B------:R-:W-:Y:S01]  /*3500*/  UMOV UR5, 0x80000020 ;  /* 0x8000002000057882 */ /* 0x000fe20000000000 */
[----:B------:R-:W-:-:S03]  /*3510*/  UMOV UR7, 0x80000020 ;  /* 0x8000002000077882 */ /* 0x000fc60000000000 */
[----:B------:R-:W-:Y:S02]  /*3520*/  UMOV UR4, UR12 ;  /* 0x0000000c00047c82 */ /* 0x000fe40008000000 */
[----:B------:R-:W-:Y:S01]  /*3530*/  UMOV UR6, UR13 ;  /* 0x0000000d00067c82 */ /* 0x000fe20008000000 */
[----:B--2---:R-:W-:-:S06]  /*3540*/  WARPGROUP.ARRIVE ;  /* 0x00000000000079c5 */ /* 0x004fcc0000000000 */
[----:B------:R-:W-:Y:S03]  /*3550*/  HGMMA.64x256x16.F32.BF16 R24, gdesc[UR4], R24, gsb0 ;  /* 0x03e00000041879f0 */ /* 0x000fe60008001818 */
[----:B------:R-:W-:Y:S02]  /*3560*/  WARPGROUP.DEPBAR.LE gsb0, 0x0 ;  /* 0x00008000000079c5 */ /* 0x000fe40000010000 */
[----:B------:R-:W-:Y:S01]  /*3570*/  STL.64 [R1], R24 ;  /* 0x0000001801007387 */ /* 0x000fe20000100a00 */
[----:B-1----:R-:W-:Y:S02]  /*3580*/  IMAD.MOV.U32 R5, RZ, RZ, R150 ;  /* 0x000000ffff057224 */ /* 0x002fe400078e0096 */
[----:B0-----:R-:W-:Y:S01]  /*3590*/  IMAD.MOV.U32 R4, RZ, RZ, R151 ;  /* 0x000000ffff047224 */ /* 0x001fe200078e0097 */
        /* <DEDUP_REMOVED lines=41> */
[----:B------:R-:W-:Y:S01]  /*3830*/  IMAD.MOV.U32 R207, RZ, RZ, R123 ;  /* 0x000000ffffcf7224 */ /* 0x000fe200078e007b */
[----:B------:R-:W2:Y:S01]  /*3840*/  LDL.LU.64 R150, [R1+0x4c0] ;  /* 0x0004c00001967983 */ /* 0x000ea20000300a00 */
[----:B------:R-:W-:Y:S02]  /*3850*/  IMAD.MOV.U32 R204, RZ, RZ, R120 ;  /* 0x000000ffffcc7224 */ /* 0x000fe400078e0078 */
[----:B------:R-:W-:Y:S01]  /*3860*/  IMAD.MOV.U32 R205, RZ, RZ, R121 ;  /* 0x000000ffffcd7224 */ /* 0x000fe200078e0079 */
[----:B------:R-:W2:Y:S01]  /*3870*/  LDL.LU.64 R148, [R1+0x4b8] ;  /* 0x0004b80001947983 */ /* 0x000ea20000300a00 */
[----:B------:R-:W-:-:S02]  /*3880*/  IMAD.MOV.U32 R202, RZ, RZ, R118 ;  /* 0x000000ffffca7224 */ /* 0x000fc400078e0076 */
[----:B------:R-:W-:Y:S01]  /*3890*/  IMAD.MOV.U32 R203, RZ, RZ, R119 ;  /* 0x000000ffffcb7224 */ /* 0x000fe200078e0077 */
[----:B------:R-:W2:Y:S01]  /*38a0*/  LDL.LU.64 R146, [R1+0x4b0] ;  /* 0x0004b00001927983 */ /* 0x000ea20000300a00 */
        /* <DEDUP_REMOVED lines=96> */
[----:B------:R-:W-:-:S03]  /*3eb0*/  IMAD.MOV.U32 R235, RZ, RZ, R53 ;  /* 0x000000ffffeb7224 */ /* 0x000fc600078e0035 */
        /* <DEDUP_REMOVED lines=114> */
[----:B------:R-:W-:Y:S01]  /*45e0*/  IMAD.MOV.U32 R235, RZ, RZ, R4 ;  /* 0x000000ffffeb7224 */ /* 0x000fe200078e0004 */
[----:B------:R-:W-:Y:S02]  /*45f0*/  UIADD3 UR4, UR12, 0x2, URZ ;  /* 0x000000020c047890 */ /* 0x000fe4000fffe03f */
[----:B------:R-:W-:Y:S01]  /*4600*/  UIADD3 UR6, UR13, 0x2, URZ ;  /* 0x000000020d067890 */ /* 0x000fe2000fffe03f */
[----:B------:R-:W-:Y:S01]  /*4610*/  UMOV UR5, 0x80000020 ;  /* 0x8000002000057882 */ /* 0x000fe20000000000 */
[----:B------:R-:W-:Y:S01]  /*4620*/  UMOV UR7, 0x80000020 ;  /* 0x8000002000077882 */ /* 0x000fe20000000000 */
        /* <DEDUP_REMOVED lines=95> */
[----:B------:R-:W-:Y:S01]  /*4c20*/  BPT.TRAP 0x1 ;  /* 0x000000040000795c */ /* 0x000fe20000300000 */
.L_x_26:
[----:B------:R-:W-:Y:S02]  /*4c30*/  UISETP.GT.U32.AND UP0, UPT, UR37, 0x1, UPT ;  /* 0x000000012500788c */ /* 0x000fe4000bf04070 */
[----:B------:R-:W-:-:S04]  /*4c40*/  ULEA UR4, UR11, UR42, 0x3 ;  /* 0x0000002a0b047291 */ /* 0x000fc8000f8e183f */
[----:B------:R-:W-:Y:S01]  /*4c50*/  UIADD3 UR4, UR4, 0x30, URZ ;  /* 0x0000003004047890 */ /* 0x000fe2000fffe03f */
[----:B------:R-:W-:-:S03]  /*4c60*/  PLOP3.LUT P1, PT, PT, PT, UP0, 0x80, 0x0 ;  /* 0x000000000000781c */ /* 0x000fc60003f2f008 */
[----:B------:R-:W-:-:S09]  /*4c70*/  UPRMT UR4, URZ, 0x654, UR4 ;  /* 0x000006543f047896 */ /* 0x000fd20008000004 */
[----:B------:R-:W-:Y:S01]  /*4c80*/  SYNCS.ARRIVE.TRANS64.RED.A1T0 RZ, [UR4], RZ ;  /* 0x000000ffffff79a7 */ /* 0x000fe20008100404 */
[----:B------:R-:W-:Y:S05]  /*4c90*/  @P1 BRA `(.L_x_27) ;  /* 0x0000000000041947 */ /* 0x000fea0003800000 */
[----:B------:R-:W-:Y:S01]  /*4ca0*/  BPT.TRAP 0x1 ;  /* 0x000000040000795c */ /* 0x000fe20000300000 */
.L_x_27:
[----:B------:R-:W-:Y:S01]  /*4cb0*/  UIADD3 UR10, UR10, 0x1, URZ ;  /* 0x000000010a0a7890 */ /* 0x000fe2000fffe03f */
[C---:B------:R-:W-:Y:S01]  /*4cc0*/  ISETP.GT.AND P1, PT, R0.reuse, 0x1, PT ;  /* 0x000000010000780c */ /* 0x040fe20003f24270 */
[----:B------:R-:W-:Y:S01]  /*4cd0*/  UIADD3 UR11, UR11, 0x1, URZ ;  /* 0x000000010b0b7890 */ /* 0x000fe2000fffe03f */
[----:B------:R-:W-:Y:S01]  /*4ce0*/  VIADD R0, R0, 0xffffffff ;  /* 0xffffffff00007836 */ /* 0x000fe20000000000 */
[----:B------:R-:W-:Y:S02]  /*4cf0*/  UISETP.NE.AND UP0, UPT, UR10, 0x6, UPT ;  /* 0x000000060a00788c */ /* 0x000fe4000bf05270 */
[----:B------:R-:W-:Y:S02]  /*4d00*/  UISETP.NE.AND UP1, UPT, UR11, 0x6, UPT ;  /* 0x000000060b00788c */ /* 0x000fe4000bf25270 */
[----:B------:R-:W-:Y:S02]  /*4d10*/  USEL UR4, URZ, 0x1, UP0 ;  /* 0x000000013f047887 */ /* 0x000fe40008000000 */
[----:B------:R-:W-:-:S02]  /*4d20*/  USEL UR10, UR10, URZ, UP0 ;  /* 0x0000003f0a0a7287 */ /* 0x000fc40008000000 */
[----:B------:R-:W-:Y:S02]  /*4d30*/  USEL UR11, UR11, URZ, UP1 ;  /* 0x0000003f0b0b7287 */ /* 0x000fe40008800000 */
[----:B------:R-:W-:Y:S01]  /*4d40*/  LOP3.LUT R3, R3, UR4, RZ, 0x3c, !PT ;  /* 0x0000000403037c12 */ /* 0x000fe2000f8e3cff */
[----:B------:R-:W-:Y:S09]  /*4d50*/  @P1 BRA `(.L_x_28) ;  /* 0xffffffdc00b81947 */ /* 0x000ff2000383ffff */
.L_x_21:
[----:B------:R-:W0:Y:S02]  /*4d60*/  LDC R0, c[0x0][0x28c] ;  /* 0x0000a300ff007b82 */ /* 0x000e240000000800 */
[----:B0-----:R-:W-:Y:S01]  /*4d70*/  ISETP.GE.AND P1, PT, R0, 0x1, PT ;  /* 0x000000010000780c */ /* 0x001fe20003f26270 */
[----:B------:R-:W-:-:S04]  /*4d80*/  IMAD.U32 R0, RZ, RZ, UR45 ;  /* 0x0000002dff007e24 */ /* 0x000fc8000f8e00ff */
[----:B------:R0:W-:Y:S08]  /*4d90*/  SYNCS.ARRIVE.TRANS64.A1T0 RZ, [R0+UR43], RZ ;  /* 0x000000ff00ff79a7 */ /* 0x0001f0000810002b */
[----:B0-----:R-:W-:Y:S05]  /*4da0*/  @!P1 BRA `(.L_x_29) ;  /* 0x0000000000389947 */ /* 0x001fea0003800000 */
[----:B------:R-:W-:Y:S05]  /*4db0*/  @!P0 BRA `(.L_x_30) ;  /* 0x0000000000048947 */ /* 0x000fea0003800000 */
[----:B------:R-:W-:Y:S01]  /*4dc0*/  BPT.TRAP 0x1 ;  /* 0x000000040000795c */ /* 0x000fe20000300000 */
.L_x_30:
[----:B------:R-:W-:Y:S02]  /*4dd0*/  UIADD3 UR6, UR44, UR49, URZ ;  /* 0x000000312c067290 */ /* 0x000fe4000fffe03f */
[----:B------:R-:W-:Y:S02]  /*4de0*/  UISETP.GT.U32.AND UP0, UPT, UR37, 0x1, UPT ;  /* 0x000000012500788c */ /* 0x000fe4000bf04070 */
[----:B------:R-:W-:-:S04]  /*4df0*/  UIMAD.WIDE.U32 UR4, UR6, -0x55555555, URZ ;  /* 0xaaaaaaab060478a5 */ /* 0x000fc8000f8e003f */
[----:B------:R-:W-:Y:S01]  /*4e00*/  USHF.R.U32.HI UR4, URZ, 0x2, UR5 ;  /* 0x000000023f047899 */ /* 0x000fe20008011605 */
[----:B------:R-:W-:-:S03]  /*4e10*/  PLOP3.LUT P0, PT, PT, PT, UP0, 0x80, 0x0 ;  /* 0x000000000000781c */ /* 0x000fc60003f0f008 */
[----:B------:R-:W-:-:S04]  /*4e20*/  UIMAD UR6, UR4, -0x6, UR6 ;  /* 0xfffffffa040678a4 */ /* 0x000fc8000f8e0206 */
[----:B------:R-:W-:-:S04]  /*4e30*/  ULEA UR6, UR6, UR42, 0x3 ;  /* 0x0000002a06067291 */ /* 0x000fc8000f8e183f */
[----:B------:R-:W-:-:S04]  /*4e40*/  UIADD3 UR6, UR6, 0x30, URZ ;  /* 0x0000003006067890 */ /* 0x000fc8000fffe03f */
[----:B------:R-:W-:-:S09]  /*4e50*/  UPRMT UR6, URZ, 0x654, UR6 ;  /* 0x000006543f067896 */ /* 0x000fd20008000006 */
[----:B------:R-:W-:Y:S01]  /*4e60*/  SYNCS.ARRIVE.TRANS64.RED.A1T0 RZ, [UR6], RZ ;  /* 0x000000ffffff79a7 */ /* 0x000fe20008100406 */
[----:B------:R-:W-:Y:S05]  /*4e70*/  @P0 BRA `(.L_x_29) ;  /* 0x0000000000040947 */ /* 0x000fea0003800000 */
[----:B------:R-:W-:Y:S01]  /*4e80*/  BPT.TRAP 0x1 ;  /* 0x000000040000795c */ /* 0x000fe20000300000 */
.L_x_29:
[----:B------:R-:W-:Y:S01]  /*4e90*/  IMAD.U32 R0, RZ, RZ, UR46 ;  /* 0x0000002eff007e24 */ /* 0x000fe2000f8e00ff */
[----:B------:R-:W-:Y:S02]  /*4ea0*/  UIADD3 UR49, UR40, UR49, URZ ;  /* 0x0000003128317290 */ /* 0x000fe4000fffe03f */
[----:B------:R-:W-:Y:S02]  /*4eb0*/  UISETP.GE.U32.AND UP1, UPT, UR40, 0x6, UPT ;  /* 0x000000062800788c */ /* 0x000fe4000bf26070 */
[----:B------:R-:W-:Y:S01]  /*4ec0*/  SHF.L.U32 R0, R0, 0x1f, RZ ;  /* 0x0000001f00007819 */ /* 0x000fe200000006ff */
[----:B------:R-:W-:Y:S02]  /*4ed0*/  UISETP.GT.U32.AND UP0, UPT, UR49, 0x5, UPT ;  /* 0x000000053100788c */ /* 0x000fe4000bf04070 */
[----:B------:R-:W-:Y:S01]  /*4ee0*/  UIMAD.WIDE.U32 UR4, UR49, -0x55555555, URZ ;  /* 0xaaaaaaab310478a5 */ /* 0x000fe2000f8e003f */
[----:B------:R-:W0:Y:S01]  /*4ef0*/  SYNCS.PHASECHK.TRANS64.TRYWAIT P0, [R22+UR41+0x10], R0 ;  /* 0x00001000160075a7 */ /* 0x000e220008000169 */
[----:B------:R-:W-:-:S02]  /*4f00*/  UISETP.LT.U32.AND UP0, UPT, UR40, 0x6, UP0 ;  /* 0x000000062800788c */ /* 0x000fc40008701070 */
[----:B------:R-:W-:Y:S02]  /*4f10*/  USHF.R.U32.HI UR4, URZ, 0x2, UR5 ;  /* 0x000000023f047899 */ /* 0x000fe40008011605 */
[----:B------:R-:W-:Y:S02]  /*4f20*/  USEL UR6, URZ, 0x1, !UP0 ;  /* 0x000000013f067887 */ /* 0x000fe4000c000000 */
[----:B------:R-:W-:Y:S02]  /*4f30*/  UIMAD UR49, UR4, -0x6, UR49 ;  /* 0xfffffffa043178a4 */ /* 0x000fe4000f8e0231 */
[----:B------:R-:W-:-:S04]  /*4f40*/  ULOP3.LUT UR36, UR36, UR6, URZ, 0x3c, !UPT ;  /* 0x0000000624247292 */ /* 0x000fc8000f8e3c3f */
[----:B------:R-:W-:Y:S01]  /*4f50*/  @UP1 ULOP3.LUT UR36, UR36, 0x1, UR4, 0x78, !UPT ;  /* 0x0000000124241892 */ /* 0x000fe2000f8e7804 */
[----:B0-----:R-:W-:Y:S11]  /*4f60*/  @!P0 BRA `(.L_x_31) ;  /* 0x0000011c00f88947 */ /* 0x001ff60003800000 */
.L_x_571:
[----:B------:R-:W2:Y:S01]  /*4f70*/  LDL R22, [R1+0x208] ;  /* 0x0002080001167983 */ /* 0x000ea20000100800 */
[----:B------:R-:W-:Y:S01]  /*4f80*/  SHF.R.S32.HI R20, RZ, 0x1f, R17 ;  /* 0x0000001fff147819 */ /* 0x000fe20000011411 */
[----:B0-----:R-:W0:Y:S01]  /*4f90*/  LDC R3, c[0x0][0x288] ;  /* 0x0000a200ff037b82 */ /* 0x001e220000000800 */
[----:B------:R-:W-:Y:S01]  /*4fa0*/  ULDC.64 UR4, c[0x0][0x5d0] ;  /* 0x0001740000047ab9 */ /* 0x000fe20000000a00 */
[----:B------:R-:W-:Y:S02]  /*4fb0*/  IMAD.SHL.U32 R6, R19, 0x200, RZ ;  /* 0x0000020013067824 */ /* 0x000fe400078e00ff */
[----:B------:R-:W-:-:S03]  /*4fc0*/  IMAD R0, R20, UR4, RZ ;  /* 0x0000000414007c24 */ /* 0x000fc6000f8e02ff */
[----:B------:R-:W-:Y:S01]  /*4fd0*/  SHF.R.S32.HI R7, RZ, 0x1f, R6 ;  /* 0x0000001fff077819 */ /* 0x000fe20000011406 */
[----:B------:R-:W-:Y:S02]  /*4fe0*/  IMAD R0, R17, UR5, R0 ;  /* 0x0000000511007c24 */ /* 0x000fe4000f8e0200 */
[----:B--2---:R-:W-:-:S05]  /*4ff0*/  IMAD.SHL.U32 R12, R22, 0x2, RZ ;  /* 0x00000002160c7824 */ /* 0x004fca00078e00ff */
[----:B------:R-:W-:-:S03]  /*5000*/  SHF.R.S32.HI R13, RZ, 0x1f, R12 ;  /* 0x0000001fff0d7819 */ /* 0x000fc6000001140c */
[----:B------:R-:W-:Y:S01]  /*5010*/  IMAD.WIDE.U32 R4, R17, UR4, R12 ;  /* 0x0000000411047c25 */ /* 0x000fe2000f8e000c */
[----:B------:R-:W-:Y:S02]  /*5020*/  ULDC UR4, c[0x0][0x284] ;  /* 0x0000a10000047ab9 */ /* 0x000fe40000000800 */
[----:B------:R-:W-:-:S04]  /*5030*/  IADD3 R10, P0, R6, R4, RZ ;  /* 0x00000004060a7210 */ /* 0x000fc80007f1e0ff */
[----:B------:R-:W-:Y:S01]  /*5040*/  IADD3.X R11, R7, R5, R0, P0, !PT ;  /* 0x00000005070b7210 */ /* 0x000fe200007fe400 */
[----:B------:R-:W-:-:S05]  /*5050*/  IMAD.SHL.U32 R0, R18, 0x40, RZ ;  /* 0x0000004012007824 */ /* 0x000fca00078e00ff */
[----:B------:R-:W-:-:S04]  /*5060*/  ISETP.GE.AND P0, PT, R0, UR4, PT ;  /* 0x0000000400007c0c */ /* 0x000fc8000bf06270 */
[----:B0-----:R-:W-:-:S13]  /*5070*/  ISETP.GE.OR P0, PT, R6, R3, P0 ;  /* 0x000000030600720c */ /* 0x001fda0000706670 */
[----:B------:R-:W-:Y:S05]  /*5080*/  @P0 BRA `(.L_x_32) ;  /* 0x0000010400500947 */ /* 0x000fea0003800000 */
[----:B------:R-:W2:Y:S01]  /*5090*/  LDL.64 R8, [R1+0x210] ;  /* 0x0002100001087983 */ /* 0x000ea20000100a00 */
[----:B------:R-:W0:Y:S03]  /*50a0*/  LDC.64 R14, c[0x0][0x5c8] ;  /* 0x00017200ff0e7b82 */ /* 0x000e260000000a00 */
[----:B------:R-:W3:Y:S01]  /*50b0*/  LDL R21, [R1+0x20c] ;  /* 0x00020c0001157983 */ /* 0x000ee20000100800 */
[----:B-----5:R-:W-:Y:S01]  /*50c0*/  FSETP.NEU.AND P2, PT, R16, RZ, PT ;  /* 0x000000ff1000720b */ /* 0x020fe20003f4d000 */
[----:B------:R-:W-:-:S04]  /*50d0*/  IMAD R3, R22, -0x2, R3 ;  /* 0xfffffffe16037824 */ /* 0x000fc800078e0203 */
[----:B------:R-:W-:Y:S01]  /*50e0*/  IMAD.IADD R3, R3, 0x1, -R6 ;  /* 0x0000000103037824 */ /* 0x000fe200078e0a06 */
[----:B------:R-:W-:Y:S04]  /*50f0*/  BSSY B0, `(.L_x_32) ;  /* 0x000104d000007945 */ /* 0x000fe80003800000 */
[----:B------:R-:W-:Y:S01]  /*5100*/  ISETP.GT.AND P0, PT, R3, RZ, PT ;  /* 0x000000ff0300720c */ /* 0x000fe20003f04270 */
[----:B--2---:R-:W-:-:S04]  /*5110*/  IMAD.WIDE R8, R18, 0x40, R8 ;  /* 0x0000004012087825 */ /* 0x004fc800078e0208 */
[-C--:B0-----:R-:W-:Y:S02]  /*5120*/  IMAD R5, R9, R14.reuse, RZ ;  /* 0x0000000e09057224 */ /* 0x081fe400078e02ff */
[----:B---3--:R-:W-:Y:S02]  /*5130*/  IMAD.IADD R0, R21, 0x1, -R0 ;  /* 0x0000000115007824 */ /* 0x008fe400078e0a00 */
[----:B------:R-:W-:-:S04]  /*5140*/  IMAD.WIDE.U32 R10, R8, R14, R10 ;  /* 0x0000000e080a7225 */ /* 0x000fc800078e000a */
[----:B------:R-:W-:Y:S01]  /*5150*/  IMAD R5, R8, R15, R5 ;  /* 0x0000000f08057224 */ /* 0x000fe200078e0205 */
[----:B------:R-:W-:-:S03]  /*5160*/  ISETP.GT.AND P1, PT, R0, RZ, P0 ;  /* 0x000000ff0000720c */ /* 0x000fc60000724270 */
[----:B------:R-:W-:Y:S01]  /*5170*/  IMAD.IADD R5, R11, 0x1, R5 ;  /* 0x000000010b057824 */ /* 0x000fe200078e0205 */
[----:B------:R-:W-:Y:S09]  /*5180*/  @!P2 BRA `(.L_x_33) ;  /* 0x000000b0009ca947 */ /* 0x000ff20003800000 */
[----:B------:R-:W0:Y:S01]  /*5190*/  LDC.64 R22, c[0x0][0x5b8] ;  /* 0x00016e00ff167b82 */ /* 0x000e220000000a00 */
[----:B------:R-:W-:Y:S01]  /*51a0*/  ULDC.64 UR4, c[0x0][0x5c0] ;  /* 0x0001700000047ab9 */ /* 0x000fe20000000a00 */
[----:B------:R-:W2:Y:S01]  /*51b0*/  LDL.LU R158, [R1] ;  /* 0x00000000019e7983 */ /* 0x000ea20000300800 */
[----:B------:R-:W-:-:S04]  /*51c0*/  LEA R4, P2, R10, UR4, 0x1 ;  /* 0x000000040a047c11 */ /* 0x000fc8000f8408ff */
[----:B------:R-:W-:Y:S01]  /*51d0*/  LEA.HI.X R5, R10, UR5, R5, 0x1, P2 ;  /* 0x000000050a057c11 */ /* 0x000fe200090f0c05 */
[----:B------:R-:W1:Y:S01]  /*51e0*/  LDC.64 R18, c[0x0][0x5b0] ;  /* 0x00016c00ff127b82 */ /* 0x000e620000000a00 */
[----:B0-----:R-:W-:-:S07]  /*51f0*/  IMAD R157, R20, R22, RZ ;  /* 0x00000016149d7224 */ /* 0x001fce00078e02ff */
[----:B------:R-:W0:Y:S01]  /*5200*/  LDC.64 R20, c[0x0][0x5a8] ;  /* 0x00016a00ff147b82 */ /* 0x000e220000000a00 */
[----:B------:R-:W-:-:S04]  /*5210*/  IMAD.WIDE.U32 R10, R17, R22, R12 ;  /* 0x00000016110a7225 */ /* 0x000fc800078e000c */
[----:B------:R-:W-:Y:S01]  /*5220*/  IMAD R157, R17, R23, R157 ;  /* 0x00000017119d7224 */ /* 0x000fe200078e029d */
[----:B------:R-:W-:Y:S01]  /*5230*/  IADD3 R152, P2, R6, R10, RZ ;  /* 0x0000000a06987210 */ /* 0x000fe20007f5e0ff */
[----:B-1----:R-:W-:-:S03]  /*5240*/  IMAD R23, R9, R18, RZ ;  /* 0x0000001209177224 */ /* 0x002fc600078e02ff */
[----:B------:R-:W-:Y:S01]  /*5250*/  IADD3.X R153, R7, R11, R157, P2, !PT ;  /* 0x0000000b07997210 */ /* 0x000fe200017fe49d */
[C---:B------:R-:W-:Y:S02]  /*5260*/  IMAD R23, R8.reuse, R19, R23 ;  /* 0x0000001308177224 */ /* 0x040fe400078e0217 */
[----:B------:R-:W-:-:S04]  /*5270*/  IMAD.WIDE.U32 R10, R8, R18, R152 ;  /* 0x00000012080a7225 */ /* 0x000fc800078e0098 */
[----:B------:R-:W-:Y:S01]  /*5280*/  IMAD.IADD R9, R11, 0x1, R23 ;  /* 0x000000010b097824 */ /* 0x000fe200078e0217 */
[----:B0-----:R-:W-:-:S04]  /*5290*/  LEA R154, P2, R10, R20, 0x1 ;  /* 0x000000140a9a7211 */ /* 0x001fc800078408ff */
[----:B------:R-:W-:-:S05]  /*52a0*/  LEA.HI.X R155, R10, R21, R9, 0x1, P2 ;  /* 0x000000150a9b7211 */ /* 0x000fca00010f0c09 */
[----:B------:R-:W3:Y:S01]  /*52b0*/  @P1 LDG.E.LTC128B.U16 R156, desc[UR52][R154.64] ;  /* 0x000000349a9c1981 */ /* 0x000ee2000c1e1520 */
[----:B------:R-:W-:Y:S01]  /*52c0*/  IMAD.WIDE.U32 R10, R8, R18, R6 ;  /* 0x00000012080a7225 */ /* 0x000fe200078e0006 */
[----:B------:R-:W-:Y:S03]  /*52d0*/  BSSY B1, `(.L_x_34) ;  /* 0x0000014000017945 */ /* 0x000fe60003800000 */
[----:B---3--:R-:W-:-:S04]  /*52e0*/  IMAD.U32 R9, R156, 0x10000, RZ ;  /* 0x000100009c097824 */ /* 0x008fc800078e00ff */
[----:B------:R-:W-:-:S04]  /*52f0*/  FMUL R9, R9, R16 ;  /* 0x0000001009097220 */ /* 0x000fc80000400000 */
[----:B--2---:R-:W-:-:S05]  /*5300*/  FFMA R9, R158, R2, R9 ;  /* 0x000000029e097223 */ /* 0x004fca0000000009 */
[----:B------:R-:W-:-:S05]  /*5310*/  F2FP.BF16.F32.PACK_AB R9, RZ, R9 ;  /* 0x00000009ff09723e */ /* 0x000fca00000010ff */
[----:B------:R0:W-:Y:S01]  /*5320*/  @P1 STG.E.U16 desc[UR52][R4.64], R9 ;  /* 0x0000000904001986 */ /* 0x0001e2000c101534 */
[----:B------:R-:W-:-:S04]  /*5330*/  IADD3 R154, P1, R12, R10, RZ ;  /* 0x0000000a0c9a7210 */ /* 0x000fc80007f3e0ff */
[----:B------:R-:W-:-:S03]  /*5340*/  IADD3.X R155, R13, R23, R11, P1, !PT ;  /* 0x000000170d9b7210 */ /* 0x000fc60000ffe40b */
[----:B------:R-:W-:-:S04]  /*5350*/  IMAD.WIDE.U32 R154, R17, R22, R154 ;  /* 0x00000016119a7225 */ /* 0x000fc800078e009a */
[----:B0-----:R-:W-:Y:S01]  /*5360*/  IMAD.IADD R9, R157, 0x1, R155 ;  /* 0x000000019d097824 */ /* 0x001fe200078e029b */
[----:B------:R-:W-:Y:S02]  /*5370*/  LEA R10, P1, R154, R20, 0x1 ;  /* 0x000000149a0a7211 */ /* 0x000fe400078208ff */
[----:B------:R-:W-:Y:S02]  /*5380*/  SHF.L.U64.HI R155, R18, 0x3, R19 ;  /* 0x00000003129b7819 */ /* 0x000fe40000010213 */
[----:B------:R-:W-:Y:S01]  /*5390*/  LEA.HI.X R11, R154, R21, R9, 0x1, P1 ;  /* 0x000000159a0b7211 */ /* 0x000fe200008f0c09 */
[----:B------:R-:W-:Y:S01]  /*53a0*/  IMAD.SHL.U32 R154, R18, 0x8, RZ ;  /* 0x00000008129a7824 */ /* 0x000fe200078e00ff */
[----:B------:R-:W-:-:S03]  /*53b0*/  ISETP.GT.AND P1, PT, R3, 0x1, PT ;  /* 0x000000010300780c */ /* 0x000fc60003f24270 */
[----:B------:R-:W-:Y:S01]  /*53c0*/  IMAD.WIDE.U32 R8, R8, R18, R154 ;  /* 0x0000001208087225 */ /* 0x000fe200078e009a */
[----:B------:R-:W-:Y:S02]  /*53d0*/  ISETP.GT.AND P2, PT, R0, RZ, P1 ;  /* 0x000000ff0000720c */ /* 0x000fe40000f44270 */
[----:B------:R-:W-:-:S11]  /*53e0*/  PRMT R18, R156, 0x7610, R18 ;  /* 0x000076109c127816 */ /* 0x000fd60000000012 */
[----:B------:R-:W-:Y:S05]  /*53f0*/  @!P2 BRA `(.L_x_35) ;  /* 0x000000000004a947 */ /* 0x000fea0003800000 */
[----:B------:R0:W5:Y:S02]  /*5400*/  LDG.E.LTC128B.U16 R18, desc[UR52][R10.64+0x2] ;  /* 0x000002340a127981 */ /* 0x000164000c1e1520 */
.L_x_35:
[----:B------:R-:W-:Y:S05]  /*5410*/  BSYNC B1 ;  /* 0x0000000000017941 */ /* 0x000fea0003800000 */
.L_x_34:
[----:B------:R-:W2:Y:S01]  /*5420*/  LDL.LU R155, [R1+0x4] ;  /* 0x00000400019b7983 */ /* 0x000ea20000300800 */
[----:B-----5:R-:W-:Y:S02]  /*5430*/  IMAD.U32 R19, R18, 0x10000, RZ ;  /* 0x0001000012137824 */ /* 0x020fe400078e00ff */
[----:B------:R-:W-:Y:S01]  /*5440*/  IMAD.IADD R23, R23, 0x1, R9 ;  /* 0x0000000117177824 */ /* 0x000fe200078e0209 */
[----:B------:R-:W-:Y:S01]  /*5450*/  ISETP.GT.AND P0, PT, R0, 0x8, P0 ;  /* 0x000000080000780c */ /* 0x000fe20000704270 */
[----:B------:R-:W-:Y:S01]  /*5460*/  FMUL R19, R19, R16 ;  /* 0x0000001013137220 */ /* 0x000fe20000400000 */
[----:B------:R-:W3:Y:S03]  /*5470*/  LDL.LU R154, [R1+0x8] ;  /* 0x00000800019a7983 */ /* 0x000ee60000300800 */
[----:B--2---:R-:W-:-:S05]  /*5480*/  FFMA R19, R155, R2, R19 ;  /* 0x000000029b137223 */ /* 0x004fca0000000013 */
[----:B------:R-:W-:-:S05]  /*5490*/  F2FP.BF16.F32.PACK_AB R19, RZ, R19 ;  /* 0x00000013ff13723e */ /* 0x000fca00000010ff */
[----:B------:R1:W-:Y:S01]  /*54a0*/  @P2 STG.E.U16 desc[UR52][R4.64+0x2], R19 ;  /* 0x0000021304002986 */ /* 0x0003e2000c101534 */
[----:B------:R-:W-:-:S05]  /*54b0*/  IADD3 R9, P2, R152, R8, RZ ;  /* 0x0000000898097210 */ /* 0x000fca0007f5e0ff */
[----:B------:R-:W-:Y:S01]  /*54c0*/  IMAD.X R153, R23, 0x1, R153, P2 ;  /* 0x0000000117997824 */ /* 0x000fe200010e0699 */
[----:B------:R-:W-:-:S04]  /*54d0*/  LEA R152, P2, R9, R20, 0x1 ;  /* 0x0000001409987211 */ /* 0x000fc800078408ff */
[----:B------:R-:W-:-:S05]  /*54e0*/  LEA.HI.X R153, R9, R21, R153, 0x1, P2 ;  /* 0x0000001509997211 */ /* 0x000fca00010f0c99 */
[----:B------:R-:W2:Y:S01]  /*54f0*/  @P0 LDG.E.LTC128B.U16 R18, desc[UR52][R152.64] ;  /* 0x0000003498120981 */ /* 0x000ea2000c1e1520 */
[----:B------:R-:W-:Y:S01]  /*5500*/  IADD3 R8, P2, P3, R12, R8, R6 ;  /* 0x000000080c087210 */ /* 0x000fe20007b5e006 */
[----:B------:R-:W-:Y:S01]  /*5510*/  BSSY B1, `(.L_x_36) ;  /* 0x0000011000017945 */ /* 0x000fe20003800000 */
[----:B------:R-:W-:Y:S02]  /*5520*/  SHF.L.U64.HI R15, R14, 0x4, R15 ;  /* 0x000000040e0f7819 */ /* 0x000fe4000001020f */
[----:B------:R-:W-:Y:S02]  /*5530*/  IADD3.X R9, R13, R23, R7, P2, P3 ;  /* 0x000000170d097210 */ /* 0x000fe400017e6407 */
[----:B------:R-:W-:Y:S01]  /*5540*/  ISETP.GT.AND P1, PT, R0, 0x8, P1 ;  /* 0x000000080000780c */ /* 0x000fe20000f24270 */
[----:B------:R-:W-:-:S04]  /*5550*/  IMAD.WIDE.U32 R22, R17, R22, R8 ;  /* 0x0000001611167225 */ /* 0x000fc800078e0008 */
[----:B------:R-:W-:Y:S01]  /*5560*/  IMAD.IADD R157, R157, 0x1, R23 ;  /* 0x000000019d9d7824 */ /* 0x000fe200078e0217 */
[----:B------:R-:W-:-:S04]  /*5570*/  LEA R8, P2, R22, R20, 0x1 ;  /* 0x0000001416087211 */ /* 0x000fc800078408ff */
[----:B------:R-:W-:Y:S01]  /*5580*/  LEA.HI.X R9, R22, R21, R157, 0x1, P2 ;  /* 0x0000001516097211 */ /* 0x000fe200010f0c9d */
[----:B--2---:R-:W-:-:S04]  /*5590*/  IMAD.U32 R6, R18, 0x10000, RZ ;  /* 0x0001000012067824 */ /* 0x004fc800078e00ff */
[----:B------:R-:W-:-:S04]  /*55a0*/  FMUL R6, R6, R16 ;  /* 0x0000001006067220 */ /* 0x000fc80000400000 */
[----:B---3--:R-:W-:Y:S01]  /*55b0*/  FFMA R12, R154, R2, R6 ;  /* 0x000000029a0c7223 */ /* 0x008fe20000000006 */
[----:B------:R-:W-:-:S04]  /*55c0*/  LEA R6, P2, R14, R4, 0x4 ;  /* 0x000000040e067211 */ /* 0x000fc800078420ff */
[----:B------:R-:W-:Y:S01]  /*55d0*/  F2FP.BF16.F32.PACK_AB R12, RZ, R12 ;  /* 0x0000000cff0c723e */ /* 0x000fe200000010ff */
[----:B------:R-:W-:-:S05]  /*55e0*/  IMAD.X R7, R15, 0x1, R5, P2 ;  /* 0x000000010f077824 */ /* 0x000fca00010e0605 */
[----:B------:R1:W-:Y:S01]  /*55f0*/  @P0 STG.E.U16 desc[UR52][R6.64], R12 ;  /* 0x0000000c06000986 */ /* 0x0003e2000c101534 */
[----:B------:R-:W-:Y:S05]  /*5600*/  @!P1 BRA `(.L_x_37) ;  /* 0x0000000000049947 */ /* 0x000fea0003800000 */
[----:B------:R2:W5:Y:S02]  /*5610*/  LDG.E.LTC128B.U16 R18, desc[UR52][R8.64+0x2] ;  /* 0x0000023408127981 */ /* 0x000564000c1e1520 */
.L_x_37:
[----:B------:R-:W-:Y:S05]  /*5620*/  BSYNC B1 ;  /* 0x0000000000017941 */ /* 0x000fea0003800000 */
.L_x_36:
[----:B------:R-:W3:Y:S01]  /*5630*/  LDL.LU R13, [R1+0xc] ;  /* 0x00000c00010d7983 */ /* 0x000ee20000300800 */
[----:B-1---5:R-:W-:Y:S01]  /*5640*/  IMAD.U32 R12, R18, 0x10000, RZ ;  /* 0x00010000120c7824 */ /* 0x022fe200078e00ff */
[----:B------:R-:W-:Y:S01]  /*5650*/  ISETP.GT.AND P0, PT, R3, 0x8, PT ;  /* 0x000000080300780c */ /* 0x000fe20003f04270 */
[----:B------:R-:W-:Y:S02]  /*5660*/  BSSY B1, `(.L_x_38) ;  /* 0x0000009000017945 */ /* 0x000fe40003800000 */
[----:B------:R-:W-:Y:S01]  /*5670*/  FMUL R12, R12, R16 ;  /* 0x000000100c0c7220 */ /* 0x000fe20000400000 */
[----:B------:R-:W-:-:S03]  /*5680*/  ISETP.GT.AND P2, PT, R0, RZ, P0 ;  /* 0x000000ff0000720c */ /* 0x000fc60000744270 */
[----:B---3--:R-:W-:-:S05]  /*5690*/  FFMA R12, R13, R2, R12 ;  /* 0x000000020d0c7223 */ /* 0x008fca000000000c */
[----:B------:R-:W-:-:S05]  /*56a0*/  F2FP.BF16.F32.PACK_AB R12, RZ, R12 ;  /* 0x0000000cff0c723e */ /* 0x000fca00000010ff */
[----:B------:R1:W-:Y:S02]  /*56b0*/  @P1 STG.E.U16 desc[UR52][R6.64+0x2], R12 ;  /* 0x0000020c06001986 */ /* 0x0003e4000c101534 */
[----:B-1----:R-:W-:Y:S01]  /*56c0*/  PRMT R12, R18, 0x7610, R12 ;  /* 0x00007610120c7816 */ /* 0x002fe2000000000c */
[----:B------:R-:W-:Y:S06]  /*56d0*/  @!P2 BRA `(.L_x_39) ;  /* 0x000000000004a947 */ /* 0x000fec0003800000 */
[----:B------:R1:W5:Y:S02]  /*56e0*/  LDG.E.LTC128B.U16 R12, desc[UR52][R10.64+0x10] ;  /* 0x000010340a0c7981 */ /* 0x000364000c1e1520 */
.L_x_39:
[----:B------:R-:W-:Y:S05]  /*56f0*/  BSYNC B1 ;  /* 0x0000000000017941 */ /* 0x000fea0003800000 */
.L_x_38:
[----:B------:R-:W3:Y:S01]  /*5700*/  LDL.LU R14, [R1+0x10] ;  /* 0x00001000010e7983 */ /* 0x000ee20000300800 */
[----:B-----5:R-:W-:Y:S01]  /*5710*/  IMAD.U32 R13, R12, 0x10000, RZ ;  /* 0x000100000c0d7824 */ /* 0x020fe200078e00ff */
[----:B------:R-:W-:Y:S01]  /*5720*/  ISETP.GT.AND P1, PT, R3, 0x9, PT ;  /* 0x000000090300780c */ /* 0x000fe20003f24270 */
[----:B------:R-:W-:Y:S02]  /*5730*/  BSSY B1, `(.L_x_40) ;  /* 0x0000008000017945 */ /* 0x000fe40003800000 */
[----:B------:R-:W-:Y:S01]  /*5740*/  FMUL R13, R13, R16 ;  /* 0x000000100d0d7220 */ /* 0x000fe20000400000 */
[----:B------:R-:W-:-:S03]  /*5750*/  ISETP.GT.AND P3, PT, R0, RZ, P1 ;  /* 0x000000ff0000720c */ /* 0x000fc60000f64270 */
[----:B---3--:R-:W-:-:S05]  /*5760*/  FFMA R13, R14, R2, R13 ;  /* 0x000000020e0d7223 */ /* 0x008fca000000000d */
[----:B------:R-:W-:-:S05]  /*5770*/  F2FP.BF16.F32.PACK_AB R13, RZ, R13 ;  /* 0x0000000dff0d723e */ /* 0x000fca00000010ff */
[----:B------:R3:W-:Y:S01]  /*5780*/  @P2 STG.E.U16 desc[UR52][R4.64+0x10], R13 ;  /* 0x0000100d04002986 */ /* 0x0007e2000c101534 */
[----:B------:R-:W-:Y:S05]  /*5790*/  @!P3 BRA `(.L_x_41) ;  /* 0x000000000004b947 */ /* 0x000fea0003800000 */
[----:B------:R4:W5:Y:S02]  /*57a0*/  LDG.E.LTC128B.U16 R12, desc[UR52][R10.64+0x12] ;  /* 0x000012340a0c7981 */ /* 0x000964000c1e1520 */
.L_x_41:
[----:B------:R-:W-:Y:S05]  /*57b0*/  BSYNC B1 ;  /* 0x0000000000017941 */ /* 0x000fea0003800000 */
.L_x_40:
[----:B------:R-:W2:Y:S01]  /*57c0*/  LDL.LU R14, [R1+0x14] ;  /* 0x00001400010e7983 */ /* 0x000ea20000300800 */
[----:B---3-5:R-:W-:Y:S01]  /*57d0*/  IMAD.U32 R13, R12, 0x10000, RZ ;  /* 0x000100000c0d7824 */ /* 0x028fe200078e00ff */
[----:B------:R-:W-:Y:S01]  /*57e0*/  ISETP.GT.AND P0, PT, R0, 0x8, P0 ;  /* 0x000000080000780c */ /* 0x000fe20000704270 */
[----:B------:R-:W-:Y:S02]  /*57f0*/  BSSY B1, `(.L_x_42) ;  /* 0x0000007000017945 */ /* 0x000fe40003800000 */
[----:B------:R-:W-:-:S04]  /*5800*/  FMUL R13, R13, R16 ;  /* 0x000000100d0d7220 */ /* 0x000fc80000400000 */
[----:B--2---:R-:W-:-:S05]  /*5810*/  FFMA R13, R14, R2, R13 ;  /* 0x000000020e0d7223 */ /* 0x004fca000000000d */
[----:B------:R-:W-:-:S05]  /*5820*/  F2FP.BF16.F32.PACK_AB R13, RZ, R13 ;  /* 0x0000000dff0d723e */ /* 0x000fca00000010ff */
[----:B------:R2:W-:Y:S01]  /*5830*/  @P3 STG.E.U16 desc[UR52][R4.64+0x12], R13 ;  /* 0x0000120d04003986 */ /* 0x0005e2000c101534 */
[----:B------:R-:W-:Y:S05]  /*5840*/  @!P0 BRA `(.L_x_43) ;  /* 0x0000000000048947 */ /* 0x000fea0003800000 */
[----:B------:R3:W5:Y:S02]  /*5850*/  LDG.E.LTC128B.U16 R12, desc[UR52][R8.64+0x10] ;  /* 0x00001034080c7981 */ /* 0x000764000c1e1520 */
.L_x_43:
[----:B------:R-:W-:Y:S05]  /*5860*/  BSYNC B1 ;  /* 0x0000000000017941 */ /* 0x000fea0003800000 */
.L_x_42:
[----:B------:R-:W4:Y:S01]  /*5870*/  LDL.LU R14, [R1+0x18] ;  /* 0x00001800010e7983 */ /* 0x000f220000300800 */
[----:B--2--5:R-:W-:Y:S01]  /*5880*/  IMAD.U32 R13, R12, 0x10000, RZ ;  /* 0x000100000c0d7824 */ /* 0x024fe200078e00ff */
[----:B------:R-:W-:Y:S01]  /*5890*/  ISETP.GT.AND P1, PT, R0, 0x8, P1 ;  /* 0x000000080000780c */ /* 0x000fe20000f24270 */
[----:B------:R-:W-:Y:S02]  /*58a0*/  BSSY B1, `(.L_x_44) ;  /* 0x0000007000017945 */ /* 0x000fe40003800000 */
[----:B------:R-:W-:-:S04]  /*58b0*/  FMUL R13, R13, R16 ;  /* 0x000000100d0d7220 */ /* 0x000fc80000400000 */
[----:B----4-:R-:W-:-:S05]  /*58c0*/  FFMA R13, R14, R2, R13 ;  /* 0x000000020e0d7223 */ /* 0x010fca000000000d */
[----:B------:R-:W-:-:S05]  /*58d0*/  F2FP.BF16.F32.PACK_AB R13, RZ, R13 ;  /* 0x0000000dff0d723e */ /* 0x000fca00000010ff */
[----:B------:R2:W-:Y:S01]  /*58e0*/  @P0 STG.E.U16 desc[UR52][R6.64+0x10], R13 ;  /* 0x0000100d06000986 */ /* 0x0005e2000c101534 */
[----:B------:R-:W-:Y:S05]  /*58f0*/  @!P1 BRA `(.L_x_45) ;  /* 0x0000000000049947 */ /* 0x000fea0003800000 */
[----:B------:R4:W5:Y:S02]  /*5900*/  LDG.E.LTC128B.U16 R12, desc[UR52][R8.64+0x12] ;  /* 0x00001234080c7981 */ /* 0x000964000c1e1520 */
.L_x_45:
[----:B------:R-:W-:Y:S05]  /*5910*/  BSYNC B1 ;  /* 0x0000000000017941 */ /* 0x000fea0003800000 */
.L_x_44:
[----:B------:R-:W3:Y:S01]  /*5920*/  LDL.LU R14, [R1+0x1c] ;  /* 0x00001c00010e7983 */ /* 0x000ee20000300800 */
[----:B--2--5:R-:W-:Y:S01]  /*5930*/  IMAD.U32 R13, R12, 0x10000, RZ ;  /* 0x000100000c0d7824 */ /* 0x024fe200078e00ff */
        /* <DEDUP_REMOVED lines=9> */
.L_x_47:
[----:B------:R-:W-:Y:S05]  /*59d0*/  BSYNC B1 ;  /* 0x0000000000017941 */ /* 0x000fea0003800000 */
.L_x_46:
[----:B------:R-:W4:Y:S01]  /*59e0*/  LDL.LU R14, [R1+0x20] ;  /* 0x00002000010e7983 */ /* 0x000f220000300800 */
[----:B--2--5:R-:W-:Y:S01]  /*59f0*/  IMAD.U32 R13, R12, 0x10000, RZ ;  /* 0x000100000c0d7824 */ /* 0x024fe200078e00ff */
[----:B------:R-:W-:Y:S01]  /*5a00*/  ISETP.GT.AND P1, PT, R3, 0x11, PT ;  /* 0x000000110300780c */ /* 0x000fe20003f24270 */
[----:B------:R-:W-:Y:S02]  /*5a10*/  BSSY B1, `(.L_x_48) ;  /* 0x0000008000017945 */ /* 0x000fe40003800000 */
[----:B------:R-:W-:Y:S01]  /*5a20*/  FMUL R13, R13, R16 ;  /* 0x000000100d0d7220 */ /* 0x000fe20000400000 */
[----:B------:R-:W-:-:S03]  /*5a30*/  ISETP.GT.AND P3, PT, R0, RZ, P1 ;  /* 0x000000ff0000720c */ /* 0x000fc60000f64270 */
[----:B----4-:R-:W-:-:S05]  /*5a40*/  FFMA R13, R14, R2, R13 ;  /* 0x000000020e0d7223 */ /* 0x010fca000000000d */
[----:B------:R-:W-:-:S05]  /*5a50*/  F2FP.BF16.F32.PACK_AB R13, RZ, R13 ;  /* 0x0000000dff0d723e */ /* 0x000fca00000010ff */
[----:B------:R2:W-:Y:S01]  /*5a60*/  @P2 STG.E.U16 desc[UR52][R4.64+0x20], R13 ;  /* 0x0000200d04002986 */ /* 0x0005e2000c101534 */
[----:B------:R-:W-:Y:S05]  /*5a70*/  @!P3 BRA `(.L_x_49) ;  /* 0x000000000004b947 */ /* 0x000fea0003800000 */
[----:B------:R4:W5:Y:S02]  /*5a80*/  LDG.E.LTC128B.U16 R12, desc[UR52][R10.64+0x22] ;  /* 0x000022340a0c7981 */ /* 0x000964000c1e1520 */
.L_x_49:
[----:B------:R-:W-:Y:S05]  /*5a90*/  BSYNC B1 ;  /* 0x0000000000017941 */ /* 0x000fea0003800000 */
.L_x_48:
[----:B------:R-:W3:Y:S01]  /*5aa0*/  LDL.LU R14, [R1+0x24] ;  /* 0x00002400010e7983 */ /* 0x000ee20000300800 */
[----:B--2--5:R-:W-:Y:S01]  /*5ab0*/  IMAD.U32 R13, R12, 0x10000, RZ ;  /* 0x000100000c0d7824 */ /* 0x024fe200078e00ff */
[----:B------:R-:W-:Y:S01]  /*5ac0*/  ISETP.GT.AND P0, PT, R0, 0x8, P0 ;  /* 0x000000080000780c */ /* 0x000fe20000704270 */
[----:B------:R-:W-:Y:S02]  /*5ad0*/  BSSY B1, `(.L_x_50) ;  /* 0x0000007000017945 */ /* 0x000fe40003800000 */
[----:B------:R-:W-:-:S04]  /*5ae0*/  FMUL R13, R13, R16 ;  /* 0x000000100d0d7220 */ /* 0x000fc80000400000 */
[----:B---3--:R-:W-:-:S05]  /*5af0*/  FFMA R13, R14, R2, R13 ;  /* 0x000000020e0d7223 */ /* 0x008fca000000000d */
[----:B------:R-:W-:-:S05]  /*5b00*/  F2FP.BF16.F32.PACK_AB R13, RZ, R13 ;  /* 0x0000000dff0d723e */ /* 0x000fca00000010ff */
[----:B------:R2:W-:Y:S01]  /*5b10*/  @P3 STG.E.U16 desc[UR52][R4.64+0x22], R13 ;  /* 0x0000220d04003986 */ /* 0x0005e2000c101534 */
[----:B------:R-:W-:Y:S05]  /*5b20*/  @!P0 BRA `(.L_x_51) ;  /* 0x0000000000048947 */ /* 0x000fea0003800000 */
[----:B------:R3:W5:Y:S02]  /*5b30*/  LDG.E.LTC128B.U16 R12, desc[UR52][R8.64+0x20] ;  /* 0x00002034080c7981 */ /* 0x000764000c1e1520 */
.L_x_51:
[----:B------:R-:W-:Y:S05]  /*5b40*/  BSYNC B1 ;  /* 0x0000000000017941 */ /* 0x000fea0003800000 */
.L_x_50:
        /* <DEDUP_REMOVED lines=10> */
.L_x_53:
[----:B------:R-:W-:Y:S05]  /*5bf0*/  BSYNC B1 ;  /* 0x0000000000017941 */ /* 0x000fea0003800000 */
.L_x_52:
        /* <DEDUP_REMOVED lines=11> */
.L_x_55:
[----:B------:R-:W-:Y:S05]  /*5cb0*/  BSYNC B1 ;  /* 0x0000000000017941 */ /* 0x000fea0003800000 */
.L_x_54:
        /* <DEDUP_REMOVED lines=11> */
.L_x_57:
[----:B------:R-:W-:Y:S05]  /*5d70*/  BSYNC B1 ;  /* 0x0000000000017941 */ /* 0x000fea0003800000 */
.L_x_56:
        /* <DEDUP_REMOVED lines=10> */
.L_x_59:
[----:B------:R-:W-:Y:S05]  /*5e20*/  BSYNC B1 ;  /* 0x0000000000017941 */ /* 0x000fea0003800000 */
.L_x_58:
        /* <DEDUP_REMOVED lines=10> */
.L_x_61:
[----:B------:R-:W-:Y:S05]  /*5ed0*/  BSYNC B1 ;  /* 0x0000000000017941 */ /* 0x000fea0003800000 */
.L_x_60:
        /* <DEDUP_REMOVED lines=11> */
.L_x_63:
[----:B------:R-:W-:Y:S05]  /*5f90*/  BSYNC B1 ;  /* 0x0000000000017941 */ /* 0x000fea0003800000 */
.L_x_62:
        /* <DEDUP_REMOVED lines=11> */
.L_x_65:
[----:B------:R-:W-:Y:S05]  /*6050*/  BSYNC B1 ;  /* 0x0000000000017941 */ /* 0x000fea0003800000 */
.L_x_64:
        /* <DEDUP_REMOVED lines=10> */
.L_x_67:
[----:B------:R-:W-:Y:S05]  /*6100*/  BSYNC B1 ;  /* 0x0000000000017941 */ /* 0x000fea0003800000 */
.L_x_66:
        /* <DEDUP_REMOVED lines=10> */
.L_x_69:
[----:B------:R-:W-:Y:S05]  /*61b0*/  BSYNC B1 ;  /* 0x0000000000017941 */ /* 0x000fea0003800000 */
.L_x_68:
        /* <DEDUP_REMOVED lines=11> */
.L_x_71:
[----:B------:R-:W-:Y:S05]  /*6270*/  BSYNC B1 ;  /* 0x0000000000017941 */ /* 0x000fea0003800000 */
.L_x_70:
        /* <DEDUP_REMOVED lines=11> */
.L_x_73:
[----:B------:R-:W-:Y:S05]  /*6330*/  BSYNC B1 ;  /* 0x0000000000017941 */ /* 0x000fea0003800000 */
.L_x_72:
        /* <DEDUP_REMOVED lines=10> */
.L_x_75:
[----:B------:R-:W-:Y:S05]  /*63e0*/  BSYNC B1 ;  /* 0x0000000000017941 */ /* 0x000fea0003800000 */
.L_x_74:
        /* <DEDUP_REMOVED lines=10> */
.L_x_77:
[----:B------:R-:W-:Y:S05]  /*6490*/  BSYNC B1 ;  /* 0x0000000000017941 */ /* 0x000fea0003800000 */
.L_x_76:
        /* <DEDUP_REMOVED lines=11> */
.L_x_79:
[----:B------:R-:W-:Y:S05]  /*6550*/  BSYNC B1 ;  /* 0x0000000000017941 */ /* 0x000fea0003800000 */
.L_x_78:
        /* <DEDUP_REMOVED lines=11> */
.L_x_81:
[----:B------:R-:W-:Y:S05]  /*6610*/  BSYNC B1 ;  /* 0x0000000000017941 */ /* 0x000fea0003800000 */
.L_x_80:
        /* <DEDUP_REMOVED lines=10> */
.L_x_83:
[----:B------:R-:W-:Y:S05]  /*66c0*/  BSYNC B1 ;  /* 0x0000000000017941 */ /* 0x000fea0003800000 */
.L_x_82:
        /* <DEDUP_REMOVED lines=10> */
.L_x_85:
[----:B------:R-:W-:Y:S05]  /*6770*/  BSYNC B1 ;  /* 0x0000000000017941 */ /* 0x000fea0003800000 */
.L_x_84:
        /* <DEDUP_REMOVED lines=11> */
.L_x_87:
[----:B------:R-:W-:Y:S05]  /*6830*/  BSYNC B1 ;  /* 0x0000000000017941 */ /* 0x000fea0003800000 */
.L_x_86:
        /* <DEDUP_REMOVED lines=11> */
.L_x_89:
[----:B------:R-:W-:Y:S05]  /*68f0*/  BSYNC B1 ;  /* 0x0000000000017941 */ /* 0x000fea0003800000 */
.L_x_88:
        /* <DEDUP_REMOVED lines=10> */
.L_x_91:
[----:B------:R-:W-:Y:S05]  /*69a0*/  BSYNC B1 ;  /* 0x0000000000017941 */ /* 0x000fea0003800000 */
.L_x_90:
        /* <DEDUP_REMOVED lines=10> */
.L_x_93:
[----:B------:R-:W-:Y:S05]  /*6a50*/  BSYNC B1 ;  /* 0x0000000000017941 */ /* 0x000fea0003800000 */
.L_x_92:
        /* <DEDUP_REMOVED lines=11> */
.L_x_95:
[----:B------:R-:W-:Y:S05]  /*6b10*/  BSYNC B1 ;  /* 0x0000000000017941 */ /* 0x000fea0003800000 */
.L_x_94:
        /* <DEDUP_REMOVED lines=11> */
.L_x_97:
[----:B------:R-:W-:Y:S05]  /*6bd0*/  BSYNC B1 ;  /* 0x0000000000017941 */ /* 0x000fea0003800000 */
.L_x_96:
        /* <DEDUP_REMOVED lines=10> */
.L_x_99:
[----:B------:R-:W-:Y:S05]  /*6c80*/  BSYNC B1 ;  /* 0x0000000000017941 */ /* 0x000fea0003800000 */
.L_x_98:
        /* <DEDUP_REMOVED lines=10> */
.L_x_101:
[----:B------:R-:W-:Y:S05]  /*6d30*/  BSYNC B1 ;  /* 0x0000000000017941 */ /* 0x000fea0003800000 */
.L_x_100:
        /* <DEDUP_REMOVED lines=11> */
.L_x_103:
[----:B------:R-:W-:Y:S05]  /*6df0*/  BSYNC B1 ;  /* 0x0000000000017941 */ /* 0x000fea0003800000 */
.L_x_102:
        /* <DEDUP_REMOVED lines=11> */
.L_x_105:
[----:B------:R-:W-:Y:S05]  /*6eb0*/  BSYNC B1 ;  /* 0x0000000000017941 */ /* 0x000fea0003800000 */
.L_x_104:
        /* <DEDUP_REMOVED lines=10> */
.L_x_107:
[----:B------:R-:W-:Y:S05]  /*6f60*/  BSYNC B1 ;  /* 0x0000000000017941 */ /* 0x000fea0003800000 */
.L_x_106:
        /* <DEDUP_REMOVED lines=10> */
.L_x_109:
[----:B------:R-:W-:Y:S05]  /*7010*/  BSYNC B1 ;  /* 0x0000000000017941 */ /* 0x000fea0003800000 */
.L_x_108:
        /* <DEDUP_REMOVED lines=11> */
.L_x_111:
[----:B------:R-:W-:Y:S05]  /*70d0*/  BSYNC B1 ;  /* 0x0000000000017941 */ /* 0x000fea0003800000 */
.L_x_110:
        /* <DEDUP_REMOVED lines=11> */
.L_x_113:
[----:B------:R-:W-:Y:S05]  /*7190*/  BSYNC B1 ;  /* 0x0000000000017941 */ /* 0x000fea0003800000 */
.L_x_112:
        /* <DEDUP_REMOVED lines=10> */
.L_x_115:
[----:B------:R-:W-:Y:S05]  /*7240*/  BSYNC B1 ;  /* 0x0000000000017941 */ /* 0x000fea0003800000 */
.L_x_114:
        /* <DEDUP_REMOVED lines=10> */
.L_x_117:
[----:B------:R-:W-:Y:S05]  /*72f0*/  BSYNC B1 ;  /* 0x0000000000017941 */ /* 0x000fea0003800000 */
.L_x_116:
        /* <DEDUP_REMOVED lines=11> */
.L_x_119:
[----:B------:R-:W-:Y:S05]  /*73b0*/  BSYNC B1 ;  /* 0x0000000000017941 */ /* 0x000fea0003800000 */
.L_x_118:
        /* <DEDUP_REMOVED lines=11> */
.L_x_121:
[----:B------:R-:W-:Y:S05]  /*7470*/  BSYNC B1 ;  /* 0x0000000000017941 */ /* 0x000fea0003800000 */
.L_x_120:
        /* <DEDUP_REMOVED lines=10> */
.L_x_123:
[----:B------:R-:W-:Y:S05]  /*7520*/  BSYNC B1 ;  /* 0x0000000000017941 */ /* 0x000fea0003800000 */
.L_x_122:
        /* <DEDUP_REMOVED lines=10> */
.L_x_125:
[----:B------:R-:W-:Y:S05]  /*75d0*/  BSYNC B1 ;  /* 0x0000000000017941 */ /* 0x000fea0003800000 */
.L_x_124:
        /* <DEDUP_REMOVED lines=11> */
.L_x_127:
[----:B------:R-:W-:Y:S05]  /*7690*/  BSYNC B1 ;  /* 0x0000000000017941 */ /* 0x000fea0003800000 */
.L_x_126:
        /* <DEDUP_REMOVED lines=11> */
.L_x_129:
[----:B------:R-:W-:Y:S05]  /*7750*/  BSYNC B1 ;  /* 0x0000000000017941 */ /* 0x000fea0003800000 */
.L_x_128:
        /* <DEDUP_REMOVED lines=10> */
.L_x_131:
[----:B------:R-:W-:Y:S05]  /*7800*/  BSYNC B1 ;  /* 0x0000000000017941 */ /* 0x000fea0003800000 */
.L_x_130:
        /* <DEDUP_REMOVED lines=10> */
.L_x_133:
[----:B------:R-:W-:Y:S05]  /*78b0*/  BSYNC B1 ;  /* 0x0000000000017941 */ /* 0x000fea0003800000 */
.L_x_132:
        /* <DEDUP_REMOVED lines=11> */
.L_x_135:
[----:B------:R-:W-:Y:S05]  /*7970*/  BSYNC B1 ;  /* 0x0000000000017941 */ /* 0x000fea0003800000 */
.L_x_134:
        /* <DEDUP_REMOVED lines=11> */
.L_x_137:
[----:B------:R-:W-:Y:S05]  /*7a30*/  BSYNC B1 ;  /* 0x0000000000017941 */ /* 0x000fea0003800000 */
.L_x_136:
        /* <DEDUP_REMOVED lines=10> */
.L_x_139:
[----:B------:R-:W-:Y:S05]  /*7ae0*/  BSYNC B1 ;  /* 0x0000000000017941 */ /* 0x000fea0003800000 */
.L_x_138:
        /* <DEDUP_REMOVED lines=10> */
.L_x_141:
[----:B------:R-:W-:Y:S05]  /*7b90*/  BSYNC B1 ;  /* 0x0000000000017941 */ /* 0x000fea0003800000 */
.L_x_140:
        /* <DEDUP_REMOVED lines=11> */
.L_x_143:
[----:B------:R-:W-:Y:S05]  /*7c50*/  BSYNC B1 ;  /* 0x0000000000017941 */ /* 0x000fea0003800000 */
.L_x_142:
        /* <DEDUP_REMOVED lines=11> */
.L_x_145:
[----:B------:R-:W-:Y:S05]  /*7d10*/  BSYNC B1 ;  /* 0x0000000000017941 */ /* 0x000fea0003800000 */
.L_x_144:
        /* <DEDUP_REMOVED lines=10> */
.L_x_147:
[----:B------:R-:W-:Y:S05]  /*7dc0*/  BSYNC B1 ;  /* 0x0000000000017941 */ /* 0x000fea0003800000 */
.L_x_146:
        /* <DEDUP_REMOVED lines=10> */
.L_x_149:
[----:B------:R-:W-:Y:S05]  /*7e70*/  BSYNC B1 ;  /* 0x0000000000017941 */ /* 0x000fea0003800000 */
.L_x_148:
        /* <DEDUP_REMOVED lines=11> */
.L_x_151:
[----:B------:R-:W-:Y:S05]  /*7f30*/  BSYNC B1 ;  /* 0x0000000000017941 */ /* 0x000fea0003800000 */
.L_x_150:
        /* <DEDUP_REMOVED lines=11> */
.L_x_153:
[----:B------:R-:W-:Y:S05]  /*7ff0*/  BSYNC B1 ;  /* 0x0000000000017941 */ /* 0x000fea0003800000 */
.L_x_152:
        /* <DEDUP_REMOVED lines=10> */
.L_x_155:
[----:B------:R-:W-:Y:S05]  /*80a0*/  BSYNC B1 ;  /* 0x0000000000017941 */ /* 0x000fea0003800000 */
.L_x_154:
        /* <DEDUP_REMOVED lines=10> */
.L_x_157:
[----:B------:R-:W-:Y:S05]  /*8150*/  BSYNC B1 ;  /* 0x0000000000017941 */ /* 0x000fea0003800000 */
.L_x_156:
        /* <DEDUP_REMOVED lines=11> */
.L_x_159:
[----:B------:R-:W-:Y:S05]  /*8210*/  BSYNC B1 ;  /* 0x0000000000017941 */ /* 0x000fea0003800000 */
.L_x_158:
        /* <DEDUP_REMOVED lines=11> */
.L_x_161:
[----:B------:R-:W-:Y:S05]  /*82d0*/  BSYNC B1 ;  /* 0x0000000000017941 */ /* 0x000fea0003800000 */
.L_x_160:
        /* <DEDUP_REMOVED lines=10> */
.L_x_163:
[----:B------:R-:W-:Y:S05]  /*8380*/  BSYNC B1 ;  /* 0x0000000000017941 */ /* 0x000fea0003800000 */
.L_x_162:
        /* <DEDUP_REMOVED lines=10> */
.L_x_165:
[----:B------:R-:W-:Y:S05]  /*8430*/  BSYNC B1 ;  /* 0x0000000000017941 */ /* 0x000fea0003800000 */
.L_x_164:
        /* <DEDUP_REMOVED lines=11> */
.L_x_167:
[----:B------:R-:W-:Y:S05]  /*84f0*/  BSYNC B1 ;  /* 0x0000000000017941 */ /* 0x000fea0003800000 */
.L_x_166:
        /* <DEDUP_REMOVED lines=11> */
.L_x_169:
[----:B------:R-:W-:Y:S05]  /*85b0*/  BSYNC B1 ;  /* 0x0000000000017941 */ /* 0x000fea0003800000 */
.L_x_168:
        /* <DEDUP_REMOVED lines=10> */
.L_x_171:
[----:B------:R-:W-:Y:S05]  /*8660*/  BSYNC B1 ;  /* 0x0000000000017941 */ /* 0x000fea0003800000 */
.L_x_170:
        /* <DEDUP_REMOVED lines=10> */
.L_x_173:
[----:B------:R-:W-:Y:S05]  /*8710*/  BSYNC B1 ;  /* 0x0000000000017941 */ /* 0x000fea0003800000 */
.L_x_172:
        /* <DEDUP_REMOVED lines=11> */
.L_x_175:
[----:B------:R-:W-:Y:S05]  /*87d0*/  BSYNC B1 ;  /* 0x0000000000017941 */ /* 0x000fea0003800000 */
.L_x_174:
        /* <DEDUP_REMOVED lines=11> */
.L_x_177:
[----:B------:R-:W-:Y:S05]  /*8890*/  BSYNC B1 ;  /* 0x0000000000017941 */ /* 0x000fea0003800000 */
.L_x_176:
        /* <DEDUP_REMOVED lines=10> */
.L_x_179:
[----:B------:R-:W-:Y:S05]  /*8940*/  BSYNC B1 ;  /* 0x0000000000017941 */ /* 0x000fea0003800000 */
.L_x_178:
        /* <DEDUP_REMOVED lines=10> */
.L_x_181:
[----:B------:R-:W-:Y:S05]  /*89f0*/  BSYNC B1 ;  /* 0x0000000000017941 */ /* 0x000fea0003800000 */
.L_x_180:
        /* <DEDUP_REMOVED lines=11> */
.L_x_183:
[----:B------:R-:W-:Y:S05]  /*8ab0*/  BSYNC B1 ;  /* 0x0000000000017941 */ /* 0x000fea0003800000 */
.L_x_182:
        /* <DEDUP_REMOVED lines=11> */
.L_x_185:
[----:B------:R-:W-:Y:S05]  /*8b70*/  BSYNC B1 ;  /* 0x0000000000017941 */ /* 0x000fea0003800000 */
.L_x_184:
        /* <DEDUP_REMOVED lines=10> */
.L_x_187:
[----:B------:R-:W-:Y:S05]  /*8c20*/  BSYNC B1 ;  /* 0x0000000000017941 */ /* 0x000fea0003800000 */
.L_x_186:
        /* <DEDUP_REMOVED lines=10> */
.L_x_189:
[----:B------:R-:W-:Y:S05]  /*8cd0*/  BSYNC B1 ;  /* 0x0000000000017941 */ /* 0x000fea0003800000 */
.L_x_188:
        /* <DEDUP_REMOVED lines=11> */
.L_x_191:
[----:B------:R-:W-:Y:S05]  /*8d90*/  BSYNC B1 ;  /* 0x0000000000017941 */ /* 0x000fea0003800000 */
.L_x_190:
        /* <DEDUP_REMOVED lines=11> */
.L_x_193:
[----:B------:R-:W-:Y:S05]  /*8e50*/  BSYNC B1 ;  /* 0x0000000000017941 */ /* 0x000fea0003800000 */
.L_x_192:
        /* <DEDUP_REMOVED lines=10> */
.L_x_195:
[----:B------:R-:W-:Y:S05]  /*8f00*/  BSYNC B1 ;  /* 0x0000000000017941 */ /* 0x000fea0003800000 */
.L_x_194:
        /* <DEDUP_REMOVED lines=10> */
.L_x_197:
[----:B------:R-:W-:Y:S05]  /*8fb0*/  BSYNC B1 ;  /* 0x0000000000017941 */ /* 0x000fea0003800000 */
.L_x_196:
        /* <DEDUP_REMOVED lines=11> */
.L_x_199:
[----:B------:R-:W-:Y:S05]  /*9070*/  BSYNC B1 ;  /* 0x0000000000017941 */ /* 0x000fea0003800000 */
.L_x_198:
        /* <DEDUP_REMOVED lines=11> */
.L_x_201:
[----:B------:R-:W-:Y:S05]  /*9130*/  BSYNC B1 ;  /* 0x0000000000017941 */ /* 0x000fea0003800000 */
.L_x_200:
        /* <DEDUP_REMOVED lines=10> */
.L_x_203:
[----:B------:R-:W-:Y:S05]  /*91e0*/  BSYNC B1 ;  /* 0x0000000000017941 */ /* 0x000fea0003800000 */
.L_x_202:
        /* <DEDUP_REMOVED lines=10> */
.L_x_205:
[----:B------:R-:W-:Y:S05]  /*9290*/  BSYNC B1 ;  /* 0x0000000000017941 */ /* 0x000fea0003800000 */
.L_x_204:
        /* <DEDUP_REMOVED lines=11> */
.L_x_207:
[----:B------:R-:W-:Y:S05]  /*9350*/  BSYNC B1 ;  /* 0x0000000000017941 */ /* 0x000fea0003800000 */
.L_x_206:
        /* <DEDUP_REMOVED lines=11> */
.L_x_209:
[----:B------:R-:W-:Y:S05]  /*9410*/  BSYNC B1 ;  /* 0x0000000000017941 */ /* 0x000fea0003800000 */
.L_x_208:
        /* <DEDUP_REMOVED lines=10> */
.L_x_211:
[----:B------:R-:W-:Y:S05]  /*94c0*/  BSYNC B1 ;  /* 0x0000000000017941 */ /* 0x000fea0003800000 */
.L_x_210:
        /* <DEDUP_REMOVED lines=10> */
.L_x_213:
[----:B------:R-:W-:Y:S05]  /*9570*/  BSYNC B1 ;  /* 0x0000000000017941 */ /* 0x000fea0003800000 */
.L_x_212:
        /* <DEDUP_REMOVED lines=11> */
.L_x_215:
[----:B------:R-:W-:Y:S05]  /*9630*/  BSYNC B1 ;  /* 0x0000000000017941 */ /* 0x000fea0003800000 */
.L_x_214:
        /* <DEDUP_REMOVED lines=11> */
.L_x_217:
[----:B------:R-:W-:Y:S05]  /*96f0*/  BSYNC B1 ;  /* 0x0000000000017941 */ /* 0x000fea0003800000 */
.L_x_216:
        /* <DEDUP_REMOVED lines=10> */
.L_x_219:
[----:B------:R-:W-:Y:S05]  /*97a0*/  BSYNC B1 ;  /* 0x0000000000017941 */ /* 0x000fea0003800000 */
.L_x_218:
        /* <DEDUP_REMOVED lines=10> */
.L_x_221:
[----:B------:R-:W-:Y:S05]  /*9850*/  BSYNC B1 ;  /* 0x0000000000017941 */ /* 0x000fea0003800000 */
.L_x_220:
        /* <DEDUP_REMOVED lines=11> */
.L_x_223:
[----:B------:R-:W-:Y:S05]  /*9910*/  BSYNC B1 ;  /* 0x0000000000017941 */ /* 0x000fea0003800000 */
.L_x_222:
        /* <DEDUP_REMOVED lines=11> */
.L_x_225:
[----:B------:R-:W-:Y:S05]  /*99d0*/  BSYNC B1 ;  /* 0x0000000000017941 */ /* 0x000fea0003800000 */
.L_x_224:
        /* <DEDUP_REMOVED lines=10> */
.L_x_227:
[----:B------:R-:W-:Y:S05]  /*9a80*/  BSYNC B1 ;  /* 0x0000000000017941 */ /* 0x000fea0003800000 */
.L_x_226:
        /* <DEDUP_REMOVED lines=10> */
.L_x_229:
[----:B------:R-:W-:Y:S05]  /*9b30*/  BSYNC B1 ;  /* 0x0000000000017941 */ /* 0x000fea0003800000 */
.L_x_228:
        /* <DEDUP_REMOVED lines=11> */
.L_x_231:
[----:B------:R-:W-:Y:S05]  /*9bf0*/  BSYNC B1 ;  /* 0x0000000000017941 */ /* 0x000fea0003800000 */
.L_x_230:
        /* <DEDUP_REMOVED lines=11> */
.L_x_233:
[----:B------:R-:W-:Y:S05]  /*9cb0*/  BSYNC B1 ;  /* 0x0000000000017941 */ /* 0x000fea0003800000 */
.L_x_232:
        /* <DEDUP_REMOVED lines=10> */
.L_x_235:
[----:B------:R-:W-:Y:S05]  /*9d60*/  BSYNC B1 ;  /* 0x0000000000017941 */ /* 0x000fea0003800000 */
.L_x_234:
        /* <DEDUP_REMOVED lines=10> */
.L_x_237:
[----:B------:R-:W-:Y:S05]  /*9e10*/  BSYNC B1 ;  /* 0x0000000000017941 */ /* 0x000fea0003800000 */
.L_x_236:
        /* <DEDUP_REMOVED lines=11> */
.L_x_239:
[----:B------:R-:W-:Y:S05]  /*9ed0*/  BSYNC B1 ;  /* 0x0000000000017941 */ /* 0x000fea0003800000 */
.L_x_238:
        /* <DEDUP_REMOVED lines=11> */
.L_x_241:
[----:B------:R-:W-:Y:S05]  /*9f90*/  BSYNC B1 ;  /* 0x0000000000017941 */ /* 0x000fea0003800000 */
.L_x_240:
        /* <DEDUP_REMOVED lines=10> */
.L_x_243:
[----:B------:R-:W-:Y:S05]  /*a040*/  BSYNC B1 ;  /* 0x0000000000017941 */ /* 0x000fea0003800000 */
.L_x_242:
        /* <DEDUP_REMOVED lines=10> */
.L_x_245:
[----:B------:R-:W-:Y:S05]  /*a0f0*/  BSYNC B1 ;  /* 0x0000000000017941 */ /* 0x000fea0003800000 */
.L_x_244:
        /* <DEDUP_REMOVED lines=11> */
.L_x_247:
[----:B------:R-:W-:Y:S05]  /*a1b0*/  BSYNC B1 ;  /* 0x0000000000017941 */ /* 0x000fea0003800000 */
.L_x_246:
        /* <DEDUP_REMOVED lines=11> */
.L_x_249:
[----:B------:R-:W-:Y:S05]  /*a270*/  BSYNC B1 ;  /* 0x0000000000017941 */ /* 0x000fea0003800000 */
.L_x_248:
        /* <DEDUP_REMOVED lines=10> */
.L_x_251:
[----:B------:R-:W-:Y:S05]  /*a320*/  BSYNC B1 ;  /* 0x0000000000017941 */ /* 0x000fea0003800000 */
.L_x_250:
        /* <DEDUP_REMOVED lines=10> */
.L_x_253:
[----:B------:R-:W-:Y:S05]  /*a3d0*/  BSYNC B1 ;  /* 0x0000000000017941 */ /* 0x000fea0003800000 */
.L_x_252:
        /* <DEDUP_REMOVED lines=11> */
.L_x_255:
[----:B------:R-:W-:Y:S05]  /*a490*/  BSYNC B1 ;  /* 0x0000000000017941 */ /* 0x000fea0003800000 */
.L_x_254:
        /* <DEDUP_REMOVED lines=11> */
.L_x_257:
[----:B------:R-:W-:Y:S05]  /*a550*/  BSYNC B1 ;  /* 0x0000000000017941 */ /* 0x000fea0003800000 */
.L_x_256:
        /* <DEDUP_REMOVED lines=10> */
.L_x_259:
[----:B------:R-:W-:Y:S05]  /*a600*/  BSYNC B1 ;  /* 0x0000000000017941 */ /* 0x000fea0003800000 */
.L_x_258:
        /* <DEDUP_REMOVED lines=10> */
.L_x_261:
[----:B------:R-:W-:Y:S05]  /*a6b0*/  BSYNC B1 ;  /* 0x0000000000017941 */ /* 0x000fea0003800000 */
.L_x_260:
        /* <DEDUP_REMOVED lines=11> */
.L_x_263:
[----:B------:R-:W-:Y:S05]  /*a770*/  BSYNC B1 ;  /* 0x0000000000017941 */ /* 0x000fea0003800000 */
.L_x_262:
        /* <DEDUP_REMOVED lines=11> */
.L_x_265:
[----:B------:R-:W-:Y:S05]  /*a830*/  BSYNC B1 ;  /* 0x0000000000017941 */ /* 0x000fea0003800000 */
.L_x_264:
        /* <DEDUP_REMOVED lines=10> */
.L_x_267:
[----:B------:R-:W-:Y:S05]  /*a8e0*/  BSYNC B1 ;  /* 0x0000000000017941 */ /* 0x000fea0003800000 */
.L_x_266:
        /* <DEDUP_REMOVED lines=10> */
.L_x_269:
[----:B------:R-:W-:Y:S05]  /*a990*/  BSYNC B1 ;  /* 0x0000000000017941 */ /* 0x000fea0003800000 */
.L_x_268:
        /* <DEDUP_REMOVED lines=11> */
.L_x_271:
[----:B------:R-:W-:Y:S05]  /*aa50*/  BSYNC B1 ;  /* 0x0000000000017941 */ /* 0x000fea0003800000 */
.L_x_270:
        /* <DEDUP_REMOVED lines=11> */
.L_x_273:
[----:B------:R-:W-:Y:S05]  /*ab10*/  BSYNC B1 ;  /* 0x0000000000017941 */ /* 0x000fea0003800000 */
.L_x_272:
        /* <DEDUP_REMOVED lines=10> */
.L_x_275:
[----:B------:R-:W-:Y:S05]  /*abc0*/  BSYNC B1 ;  /* 0x0000000000017941 */ /* 0x000fea0003800000 */
.L_x_274:
        /* <DEDUP_REMOVED lines=10> */
.L_x_277:
[----:B------:R-:W-:Y:S05]  /*ac70*/  BSYNC B1 ;  /* 0x0000000000017941 */ /* 0x000fea0003800000 */
.L_x_276:
        /* <DEDUP_REMOVED lines=11> */
.L_x_279:
[----:B------:R-:W-:Y:S05]  /*ad30*/  BSYNC B1 ;  /* 0x0000000000017941 */ /* 0x000fea0003800000 */
.L_x_278:
        /* <DEDUP_REMOVED lines=11> */
.L_x_281:
[----:B------:R-:W-:Y:S05]  /*adf0*/  BSYNC B1 ;  /* 0x0000000000017941 */ /* 0x000fea0003800000 */
.L_x_280:
        /* <DEDUP_REMOVED lines=10> */
.L_x_283:
[----:B------:R-:W-:Y:S05]  /*aea0*/  BSYNC B1 ;  /* 0x0000000000017941 */ /* 0x000fea0003800000 */
.L_x_282:
        /* <DEDUP_REMOVED lines=10> */
.L_x_285:
[----:B------:R-:W-:Y:S05]  /*af50*/  BSYNC B1 ;  /* 0x0000000000017941 */ /* 0x000fea0003800000 */
.L_x_284:
        /* <DEDUP_REMOVED lines=11> */
.L_x_287:
[----:B------:R-:W-:Y:S05]  /*b010*/  BSYNC B1 ;  /* 0x0000000000017941 */ /* 0x000fea0003800000 */
.L_x_286:
[----:B--2--5:R-:W-:Y:S01]  /*b020*/  IMAD.U32 R13, R12, 0x10000, RZ ;  /* 0x000100000c0d7824 */ /* 0x024fe200078e00ff */
[----:B------:R-:W-:Y:S01]  /*b030*/  ISETP.GT.AND P1, PT, R3, 0x101, PT ;  /* 0x000001010300780c */ /* 0x000fe20003f24270 */
[----:B------:R-:W-:Y:S02]  /*b040*/  BSSY B1, `(.L_x_288) ;  /* 0x0000008000017945 */ /* 0x000fe40003800000 */
[----:B------:R-:W-:Y:S01]  /*b050*/  FMUL R13, R13, R16 ;  /* 0x000000100d0d7220 */ /* 0x000fe20000400000 */
[----:B------:R-:W-:-:S03]  /*b060*/  ISETP.GT.AND P3, PT, R0, RZ, P1 ;  /* 0x000000ff0000720c */ /* 0x000fc60000f64270 */
[----:B------:R-:W-:-:S05]  /*b070*/  FFMA R13, R24, R2, R13 ;  /* 0x00000002180d7223 */ /* 0x000fca000000000d */
[----:B------:R-:W-:-:S05]  /*b080*/  F2FP.BF16.F32.PACK_AB R13, RZ, R13 ;  /* 0x0000000dff0d723e */ /* 0x000fca00000010ff */
[----:B------:R2:W-:Y:S01]  /*b090*/  @P2 STG.E.U16 desc[UR52][R4.64+0x200], R13 ;  /* 0x0002000d04002986 */ /* 0x0005e2000c101534 */
[----:B------:R-:W-:Y:S05]  /*b0a0*/  @!P3 BRA `(.L_x_289) ;  /* 0x000000000004b947 */ /* 0x000fea0003800000 */
[----:B------:R0:W5:Y:S02]  /*b0b0*/  LDG.E.LTC128B.U16 R12, desc[UR52][R10.64+0x202] ;  /* 0x000202340a0c7981 */ /* 0x000164000c1e1520 */
.L_x_289:
[----:B------:R-:W-:Y:S05]  /*b0c0*/  BSYNC B1 ;  /* 0x0000000000017941 */ /* 0x000fea0003800000 */
.L_x_288:
[----:B--2--5:R-:W-:Y:S01]  /*b0d0*/  IMAD.U32 R13, R12, 0x10000, RZ ;  /* 0x000100000c0d7824 */ /* 0x024fe200078e00ff */
[----:B------:R-:W-:Y:S01]  /*b0e0*/  ISETP.GT.AND P0, PT, R0, 0x8, P0 ;  /* 0x000000080000780c */ /* 0x000fe20000704270 */
[----:B------:R-:W-:Y:S02]  /*b0f0*/  BSSY B1, `(.L_x_290) ;  /* 0x0000007000017945 */ /* 0x000fe40003800000 */
[----:B------:R-:W-:-:S04]  /*b100*/  FMUL R14, R13, R16 ;  /* 0x000000100d0e7220 */ /* 0x000fc80000400000 */
[----:B------:R-:W-:-:S05]  /*b110*/  FFMA R14, R25, R2, R14 ;  /* 0x00000002190e7223 */ /* 0x000fca000000000e */
[----:B------:R-:W-:-:S05]  /*b120*/  F2FP.BF16.F32.PACK_AB R14, RZ, R14 ;  /* 0x0000000eff0e723e */ /* 0x000fca00000010ff */
[----:B------:R2:W-:Y:S01]  /*b130*/  @P3 STG.E.U16 desc[UR52][R4.64+0x202], R14 ;  /* 0x0002020e04003986 */ /* 0x0005e2000c101534 */
[----:B------:R-:W-:Y:S05]  /*b140*/  @!P0 BRA `(.L_x_291) ;  /* 0x0000000000048947 */ /* 0x000fea0003800000 */
[----:B------:R0:W5:Y:S02]  /*b150*/  LDG.E.LTC128B.U16 R12, desc[UR52][R8.64+0x200] ;  /* 0x00020034080c7981 */ /* 0x000164000c1e1520 */
.L_x_291:
[----:B------:R-:W-:Y:S05]  /*b160*/  BSYNC B1 ;  /* 0x0000000000017941 */ /* 0x000fea0003800000 */
.L_x_290:
[----:B-----5:R-:W-:Y:S01]  /*b170*/  IMAD.U32 R13, R12, 0x10000, RZ ;  /* 0x000100000c0d7824 */ /* 0x020fe200078e00ff */
        /* <DEDUP_REMOVED lines=8> */
.L_x_293:
[----:B------:R-:W-:Y:S05]  /*b200*/  BSYNC B1 ;  /* 0x0000000000017941 */ /* 0x000fea0003800000 */
.L_x_292:
[----:B0----5:R-:W-:Y:S01]  /*b210*/  IMAD.U32 R13, R12, 0x10000, RZ ;  /* 0x000100000c0d7824 */ /* 0x021fe200078e00ff */
[----:B------:R-:W-:Y:S01]  /*b220*/  ISETP.GT.AND P0, PT, R3, 0x108, PT ;  /* 0x000001080300780c */ /* 0x000fe20003f04270 */
[----:B------:R-:W-:Y:S02]  /*b230*/  BSSY B1, `(.L_x_294) ;  /* 0x0000008000017945 */ /* 0x000fe40003800000 */
[----:B--2---:R-:W-:Y:S01]  /*b240*/  FMUL R14, R13, R16 ;  /* 0x000000100d0e7220 */ /* 0x004fe20000400000 */
[----:B------:R-:W-:-:S03]  /*b250*/  ISETP.GT.AND P2, PT, R0, RZ, P0 ;  /* 0x000000ff0000720c */ /* 0x000fc60000744270 */
[----:B------:R-:W-:-:S05]  /*b260*/  FFMA R14, R27, R2, R14 ;  /* 0x000000021b0e7223 */ /* 0x000fca000000000e */
[----:B------:R-:W-:-:S05]  /*b270*/  F2FP.BF16.F32.PACK_AB R14, RZ, R14 ;  /* 0x0000000eff0e723e */ /* 0x000fca00000010ff */
[----:B------:R0:W-:Y:S01]  /*b280*/  @P1 STG.E.U16 desc[UR52][R6.64+0x202], R14 ;  /* 0x0002020e06001986 */ /* 0x0001e2000c101534 */
[----:B------:R-:W-:Y:S05]  /*b290*/  @!P2 BRA `(.L_x_295) ;  /* 0x000000000004a947 */ /* 0x000fea0003800000 */
[----:B------:R2:W5:Y:S02]  /*b2a0*/  LDG.E.LTC128B.U16 R12, desc[UR52][R10.64+0x210] ;  /* 0x000210340a0c7981 */ /* 0x000564000c1e1520 */
.L_x_295:
[----:B------:R-:W-:Y:S05]  /*b2b0*/  BSYNC B1 ;  /* 0x0000000000017941 */ /* 0x000fea0003800000 */
.L_x_294:
[----:B-----5:R-:W-:Y:S01]  /*b2c0*/  IMAD.U32 R13, R12, 0x10000, RZ ;  /* 0x000100000c0d7824 */ /* 0x020fe200078e00ff */
        /* <DEDUP_REMOVED lines=9> */
.L_x_297:
[----:B------:R-:W-:Y:S05]  /*b360*/  BSYNC B1 ;  /* 0x0000000000017941 */ /* 0x000fea0003800000 */
.L_x_296:
[----:B0----5:R-:W-:Y:S01]  /*b370*/  IMAD.U32 R13, R12, 0x10000, RZ ;  /* 0x000100000c0d7824 */ /* 0x021fe200078e00ff */
        /* <DEDUP_REMOVED lines=8> */
.L_x_299:
[----:B------:R-:W-:Y:S05]  /*b400*/  BSYNC B1 ;  /* 0x0000000000017941 */ /* 0x000fea0003800000 */
.L_x_298:
        /* <DEDUP_REMOVED lines=9> */
.L_x_301:
[----:B------:R-:W-:Y:S05]  /*b4a0*/  BSYNC B1 ;  /* 0x0000000000017941 */ /* 0x000fea0003800000 */
.L_x_300:
[----:B0----5:R-:W-:Y:S01]  /*b4b0*/  IMAD.U32 R13, R12, 0x10000, RZ ;  /* 0x000100000c0d7824 */ /* 0x021fe200078e00ff */
        /* <DEDUP_REMOVED lines=9> */
.L_x_303:
[----:B------:R-:W-:Y:S05]  /*b550*/  BSYNC B1 ;  /* 0x0000000000017941 */ /* 0x000fea0003800000 */
.L_x_302:
        /* <DEDUP_REMOVED lines=10> */
.L_x_305:
[----:B------:R-:W-:Y:S05]  /*b600*/  BSYNC B1 ;  /* 0x0000000000017941 */ /* 0x000fea0003800000 */
.L_x_304:
        /* <DEDUP_REMOVED lines=9> */
.L_x_307:
[----:B------:R-:W-:Y:S05]  /*b6a0*/  BSYNC B1 ;  /* 0x0000000000017941 */ /* 0x000fea0003800000 */
.L_x_306:
        /* <DEDUP_REMOVED lines=9> */
.L_x_309:
[----:B------:R-:W-:Y:S05]  /*b740*/  BSYNC B1 ;  /* 0x0000000000017941 */ /* 0x000fea0003800000 */
.L_x_308:
        /* <DEDUP_REMOVED lines=10> */
.L_x_311:
[----:B------:R-:W-:Y:S05]  /*b7f0*/  BSYNC B1 ;  /* 0x0000000000017941 */ /* 0x000fea0003800000 */
.L_x_310:
        /* <DEDUP_REMOVED lines=10> */
.L_x_313:
[----:B------:R-:W-:Y:S05]  /*b8a0*/  BSYNC B1 ;  /* 0x0000000000017941 */ /* 0x000fea0003800000 */
.L_x_312:
        /* <DEDUP_REMOVED lines=9> */
.L_x_315:
[----:B------:R-:W-:Y:S05]  /*b940*/  BSYNC B1 ;  /* 0x0000000000017941 */ /* 0x000fea0003800000 */
.L_x_314:
        /* <DEDUP_REMOVED lines=9> */
.L_x_317:
[----:B------:R-:W-:Y:S05]  /*b9e0*/  BSYNC B1 ;  /* 0x0000000000017941 */ /* 0x000fea0003800000 */
.L_x_316:
        /* <DEDUP_REMOVED lines=10> */
.L_x_319:
[----:B------:R-:W-:Y:S05]  /*ba90*/  BSYNC B1 ;  /* 0x0000000000017941 */ /* 0x000fea0003800000 */
.L_x_318:
        /* <DEDUP_REMOVED lines=10> */
.L_x_321:
[----:B------:R-:W-:Y:S05]  /*bb40*/  BSYNC B1 ;  /* 0x0000000000017941 */ /* 0x000fea0003800000 */
.L_x_320:
        /* <DEDUP_REMOVED lines=9> */
.L_x_323:
[----:B------:R-:W-:Y:S05]  /*bbe0*/  BSYNC B1 ;  /* 0x0000000000017941 */ /* 0x000fea0003800000 */
.L_x_322:
        /* <DEDUP_REMOVED lines=9> */
.L_x_325:
[----:B------:R-:W-:Y:S05]  /*bc80*/  BSYNC B1 ;  /* 0x0000000000017941 */ /* 0x000fea0003800000 */
.L_x_324:
        /* <DEDUP_REMOVED lines=10> */
.L_x_327:
[----:B------:R-:W-:Y:S05]  /*bd30*/  BSYNC B1 ;  /* 0x0000000000017941 */ /* 0x000fea0003800000 */
.L_x_326:
        /* <DEDUP_REMOVED lines=10> */
.L_x_329:
[----:B------:R-:W-:Y:S05]  /*bde0*/  BSYNC B1 ;  /* 0x0000000000017941 */ /* 0x000fea0003800000 */
.L_x_328:
        /* <DEDUP_REMOVED lines=9> */
.L_x_331:
[----:B------:R-:W-:Y:S05]  /*be80*/  BSYNC B1 ;  /* 0x0000000000017941 */ /* 0x000fea0003800000 */
.L_x_330:
        /* <DEDUP_REMOVED lines=9> */
.L_x_333:
[----:B------:R-:W-:Y:S05]  /*bf20*/  BSYNC B1 ;  /* 0x0000000000017941 */ /* 0x000fea0003800000 */
.L_x_332:
        /* <DEDUP_REMOVED lines=10> */
.L_x_335:
[----:B------:R-:W-:Y:S05]  /*bfd0*/  BSYNC B1 ;  /* 0x0000000000017941 */ /* 0x000fea0003800000 */
.L_x_334:
        /* <DEDUP_REMOVED lines=10> */
.L_x_337:
[----:B------:R-:W-:Y:S05]  /*c080*/  BSYNC B1 ;  /* 0x0000000000017941 */ /* 0x000fea0003800000 */
.L_x_336:
        /* <DEDUP_REMOVED lines=9> */
.L_x_339:
[----:B------:R-:W-:Y:S05]  /*c120*/  BSYNC B1 ;  /* 0x0000000000017941 */ /* 0x000fea0003800000 */
.L_x_338:
        /* <DEDUP_REMOVED lines=9> */
.L_x_341:
[----:B------:R-:W-:Y:S05]  /*c1c0*/  BSYNC B1 ;  /* 0x0000000000017941 */ /* 0x000fea0003800000 */
.L_x_340:
        /* <DEDUP_REMOVED lines=10> */
.L_x_343:
[----:B------:R-:W-:Y:S05]  /*c270*/  BSYNC B1 ;  /* 0x0000000000017941 */ /* 0x000fea0003800000 */
.L_x_342:
        /* <DEDUP_REMOVED lines=10> */
.L_x_345:
[----:B------:R-:W-:Y:S05]  /*c320*/  BSYNC B1 ;  /* 0x0000000000017941 */ /* 0x000fea0003800000 */
.L_x_344:
        /* <DEDUP_REMOVED lines=9> */
.L_x_347:
[----:B------:R-:W-:Y:S05]  /*c3c0*/  BSYNC B1 ;  /* 0x0000000000017941 */ /* 0x000fea0003800000 */
.L_x_346:
        /* <DEDUP_REMOVED lines=9> */
.L_x_349:
[----:B------:R-:W-:Y:S05]  /*c460*/  BSYNC B1 ;  /* 0x0000000000017941 */ /* 0x000fea0003800000 */
.L_x_348:
        /* <DEDUP_REMOVED lines=10> */
.L_x_351:
[----:B------:R-:W-:Y:S05]  /*c510*/  BSYNC B1 ;  /* 0x0000000000017941 */ /* 0x000fea0003800000 */
.L_x_350:
        /* <DEDUP_REMOVED lines=10> */
.L_x_353:
[----:B------:R-:W-:Y:S05]  /*c5c0*/  BSYNC B1 ;  /* 0x0000000000017941 */ /* 0x000fea0003800000 */
.L_x_352:
        /* <DEDUP_REMOVED lines=9> */
.L_x_355:
[----:B------:R-:W-:Y:S05]  /*c660*/  BSYNC B1 ;  /* 0x0000000000017941 */ /* 0x000fea0003800000 */
.L_x_354:
        /* <DEDUP_REMOVED lines=9> */
.L_x_357:
[----:B------:R-:W-:Y:S05]  /*c700*/  BSYNC B1 ;  /* 0x0000000000017941 */ /* 0x000fea0003800000 */
.L_x_356:
        /* <DEDUP_REMOVED lines=10> */
.L_x_359:
[----:B------:R-:W-:Y:S05]  /*c7b0*/  BSYNC B1 ;  /* 0x0000000000017941 */ /* 0x000fea0003800000 */
.L_x_358:
        /* <DEDUP_REMOVED lines=10> */
.L_x_361:
[----:B------:R-:W-:Y:S05]  /*c860*/  BSYNC B1 ;  /* 0x0000000000017941 */ /* 0x000fea0003800000 */
.L_x_360:
        /* <DEDUP_REMOVED lines=9> */
.L_x_363:
[----:B------:R-:W-:Y:S05]  /*c900*/  BSYNC B1 ;  /* 0x0000000000017941 */ /* 0x000fea0003800000 */
.L_x_362:
        /* <DEDUP_REMOVED lines=9> */
.L_x_365:
[----:B------:R-:W-:Y:S05]  /*c9a0*/  BSYNC B1 ;  /* 0x0000000000017941 */ /* 0x000fea0003800000 */
.L_x_364:
        /* <DEDUP_REMOVED lines=10> */
.L_x_367:
[----:B------:R-:W-:Y:S05]  /*ca50*/  BSYNC B1 ;  /* 0x0000000000017941 */ /* 0x000fea0003800000 */
.L_x_366:
        /* <DEDUP_REMOVED lines=10> */
.L_x_369:
[----:B------:R-:W-:Y:S05]  /*cb00*/  BSYNC B1 ;  /* 0x0000000000017941 */ /* 0x000fea0003800000 */
.L_x_368:
        /* <DEDUP_REMOVED lines=9> */
.L_x_371:
[----:B------:R-:W-:Y:S05]  /*cba0*/  BSYNC B1 ;  /* 0x0000000000017941 */ /* 0x000fea0003800000 */
.L_x_370:
        /* <DEDUP_REMOVED lines=9> */
.L_x_373:
[----:B------:R-:W-:Y:S05]  /*cc40*/  BSYNC B1 ;  /* 0x0000000000017941 */ /* 0x000fea0003800000 */
.L_x_372:
        /* <DEDUP_REMOVED lines=10> */
.L_x_375:
[----:B------:R-:W-:Y:S05]  /*ccf0*/  BSYNC B1 ;  /* 0x0000000000017941 */ /* 0x000fea0003800000 */
.L_x_374:
        /* <DEDUP_REMOVED lines=10> */
.L_x_377:
[----:B------:R-:W-:Y:S05]  /*cda0*/  BSYNC B1 ;  /* 0x0000000000017941 */ /* 0x000fea0003800000 */
.L_x_376:
        /* <DEDUP_REMOVED lines=9> */
.L_x_379:
[----:B------:R-:W-:Y:S05]  /*ce40*/  BSYNC B1 ;  /* 0x0000000000017941 */ /* 0x000fea0003800000 */
.L_x_378:
        /* <DEDUP_REMOVED lines=9> */
.L_x_381:
[----:B------:R-:W-:Y:S05]  /*cee0*/  BSYNC B1 ;  /* 0x0000000000017941 */ /* 0x000fea0003800000 */
.L_x_380:
        /* <DEDUP_REMOVED lines=10> */
.L_x_383:
[----:B------:R-:W-:Y:S05]  /*cf90*/  BSYNC B1 ;  /* 0x0000000000017941 */ /* 0x000fea0003800000 */
.L_x_382:
        /* <DEDUP_REMOVED lines=10> */
.L_x_385:
[----:B------:R-:W-:Y:S05]  /*d040*/  BSYNC B1 ;  /* 0x0000000000017941 */ /* 0x000fea0003800000 */
.L_x_384:
        /* <DEDUP_REMOVED lines=9> */
.L_x_387:
[----:B------:R-:W-:Y:S05]  /*d0e0*/  BSYNC B1 ;  /* 0x0000000000017941 */ /* 0x000fea0003800000 */
.L_x_386:
        /* <DEDUP_REMOVED lines=9> */
.L_x_389:
[----:B------:R-:W-:Y:S05]  /*d180*/  BSYNC B1 ;  /* 0x0000000000017941 */ /* 0x000fea0003800000 */
.L_x_388:
        /* <DEDUP_REMOVED lines=10> */
.L_x_391:
[----:B------:R-:W-:Y:S05]  /*d230*/  BSYNC B1 ;  /* 0x0000000000017941 */ /* 0x000fea0003800000 */
.L_x_390:
        /* <DEDUP_REMOVED lines=10> */
.L_x_393:
[----:B------:R-:W-:Y:S05]  /*d2e0*/  BSYNC B1 ;  /* 0x0000000000017941 */ /* 0x000fea0003800000 */
.L_x_392:
        /* <DEDUP_REMOVED lines=9> */
.L_x_395:
[----:B------:R-:W-:Y:S05]  /*d380*/  BSYNC B1 ;  /* 0x0000000000017941 */ /* 0x000fea0003800000 */
.L_x_394:
        /* <DEDUP_REMOVED lines=9> */
.L_x_397:
[----:B------:R-:W-:Y:S05]  /*d420*/  BSYNC B1 ;  /* 0x0000000000017941 */ /* 0x000fea0003800000 */
.L_x_396:
        /* <DEDUP_REMOVED lines=10> */
.L_x_399:
[----:B------:R-:W-:Y:S05]  /*d4d0*/  BSYNC B1 ;  /* 0x0000000000017941 */ /* 0x000fea0003800000 */
.L_x_398:
        /* <DEDUP_REMOVED lines=10> */
.L_x_401:
[----:B------:R-:W-:Y:S05]  /*d580*/  BSYNC B1 ;  /* 0x0000000000017941 */ /* 0x000fea0003800000 */
.L_x_400:
        /* <DEDUP_REMOVED lines=9> */
.L_x_403:
[----:B------:R-:W-:Y:S05]  /*d620*/  BSYNC B1 ;  /* 0x0000000000017941 */ /* 0x000fea0003800000 */
.L_x_402:
        /* <DEDUP_REMOVED lines=9> */
.L_x_405:
[----:B------:R-:W-:Y:S05]  /*d6c0*/  BSYNC B1 ;  /* 0x0000000000017941 */ /* 0x000fea0003800000 */
.L_x_404:
        /* <DEDUP_REMOVED lines=10> */
.L_x_407:
[----:B------:R-:W-:Y:S05]  /*d770*/  BSYNC B1 ;  /* 0x0000000000017941 */ /* 0x000fea0003800000 */
.L_x_406:
        /* <DEDUP_REMOVED lines=10> */
.L_x_409:
[----:B------:R-:W-:Y:S05]  /*d820*/  BSYNC B1 ;  /* 0x0000000000017941 */ /* 0x000fea0003800000 */
.L_x_408:
        /* <DEDUP_REMOVED lines=9> */
.L_x_411:
[----:B------:R-:W-:Y:S05]  /*d8c0*/  BSYNC B1 ;  /* 0x0000000000017941 */ /* 0x000fea0003800000 */
.L_x_410:
        /* <DEDUP_REMOVED lines=9> */
.L_x_413:
[----:B------:R-:W-:Y:S05]  /*d960*/  BSYNC B1 ;  /* 0x0000000000017941 */ /* 0x000fea0003800000 */
.L_x_412:
        /* <DEDUP_REMOVED lines=10> */
.L_x_415:
[----:B------:R-:W-:Y:S05]  /*da10*/  BSYNC B1 ;  /* 0x0000000000017941 */ /* 0x000fea0003800000 */
.L_x_414:
        /* <DEDUP_REMOVED lines=10> */
.L_x_417:
[----:B------:R-:W-:Y:S05]  /*dac0*/  BSYNC B1 ;  /* 0x0000000000017941 */ /* 0x000fea0003800000 */
.L_x_416:
        /* <DEDUP_REMOVED lines=9> */
.L_x_419:
[----:B------:R-:W-:Y:S05]  /*db60*/  BSYNC B1 ;  /* 0x0000000000017941 */ /* 0x000fea0003800000 */
.L_x_418:
        /* <DEDUP_REMOVED lines=9> */
.L_x_421:
[----:B------:R-:W-:Y:S05]  /*dc00*/  BSYNC B1 ;  /* 0x0000000000017941 */ /* 0x000fea0003800000 */
.L_x_420:
        /* <DEDUP_REMOVED lines=10> */
.L_x_423:
[----:B------:R-:W-:Y:S05]  /*dcb0*/  BSYNC B1 ;  /* 0x0000000000017941 */ /* 0x000fea0003800000 */
.L_x_422:
        /* <DEDUP_REMOVED lines=10> */
.L_x_425:
[----:B------:R-:W-:Y:S05]  /*dd60*/  BSYNC B1 ;  /* 0x0000000000017941 */ /* 0x000fea0003800000 */
.L_x_424:
        /* <DEDUP_REMOVED lines=9> */
.L_x_427:
[----:B------:R-:W-:Y:S05]  /*de00*/  BSYNC B1 ;  /* 0x0000000000017941 */ /* 0x000fea0003800000 */
.L_x_426:
        /* <DEDUP_REMOVED lines=9> */
.L_x_429:
[----:B------:R-:W-:Y:S05]  /*dea0*/  BSYNC B1 ;  /* 0x0000000000017941 */ /* 0x000fea0003800000 */
.L_x_428:
        /* <DEDUP_REMOVED lines=10> */
.L_x_431:
[----:B------:R-:W-:Y:S05]  /*df50*/  BSYNC B1 ;  /* 0x0000000000017941 */ /* 0x000fea0003800000 */
.L_x_430:
        /* <DEDUP_REMOVED lines=10> */
.L_x_433:
[----:B------:R-:W-:Y:S05]  /*e000*/  BSYNC B1 ;  /* 0x0000000000017941 */ /* 0x000fea0003800000 */
.L_x_432:
        /* <DEDUP_REMOVED lines=9> */
.L_x_435:
[----:B------:R-:W-:Y:S05]  /*e0a0*/  BSYNC B1 ;  /* 0x0000000000017941 */ /* 0x000fea0003800000 */
.L_x_434:
        /* <DEDUP_REMOVED lines=9> */
.L_x_437:
[----:B------:R-:W-:Y:S05]  /*e140*/  BSYNC B1 ;  /* 0x0000000000017941 */ /* 0x000fea0003800000 */
.L_x_436:
        /* <DEDUP_REMOVED lines=10> */
.L_x_439:
[----:B------:R-:W-:Y:S05]  /*e1f0*/  BSYNC B1 ;  /* 0x0000000000017941 */ /* 0x000fea0003800000 */
.L_x_438:
        /* <DEDUP_REMOVED lines=10> */
.L_x_441:
[----:B------:R-:W-:Y:S05]  /*e2a0*/  BSYNC B1 ;  /* 0x0000000000017941 */ /* 0x000fea0003800000 */
.L_x_440:
        /* <DEDUP_REMOVED lines=9> */
.L_x_443:
[----:B------:R-:W-:Y:S05]  /*e340*/  BSYNC B1 ;  /* 0x0000000000017941 */ /* 0x000fea0003800000 */
.L_x_442:
        /* <DEDUP_REMOVED lines=9> */
.L_x_445:
[----:B------:R-:W-:Y:S05]  /*e3e0*/  BSYNC B1 ;  /* 0x0000000000017941 */ /* 0x000fea0003800000 */
.L_x_444:
        /* <DEDUP_REMOVED lines=10> */
.L_x_447:
[----:B------:R-:W-:Y:S05]  /*e490*/  BSYNC B1 ;  /* 0x0000000000017941 */ /* 0x000fea0003800000 */
.L_x_446:
        /* <DEDUP_REMOVED lines=10> */
.L_x_449:
[----:B------:R-:W-:Y:S05]  /*e540*/  BSYNC B1 ;  /* 0x0000000000017941 */ /* 0x000fea0003800000 */
.L_x_448:
        /* <DEDUP_REMOVED lines=9> */
.L_x_451:
[----:B------:R-:W-:Y:S05]  /*e5e0*/  BSYNC B1 ;  /* 0x0000000000017941 */ /* 0x000fea0003800000 */
.L_x_450:
        /* <DEDUP_REMOVED lines=9> */
.L_x_453:
[----:B------:R-:W-:Y:S05]  /*e680*/  BSYNC B1 ;  /* 0x0000000000017941 */ /* 0x000fea0003800000 */
.L_x_452:
        /* <DEDUP_REMOVED lines=10> */
.L_x_455:
[----:B------:R-:W-:Y:S05]  /*e730*/  BSYNC B1 ;  /* 0x0000000000017941 */ /* 0x000fea0003800000 */
.L_x_454:
        /* <DEDUP_REMOVED lines=10> */
.L_x_457:
[----:B------:R-:W-:Y:S05]  /*e7e0*/  BSYNC B1 ;  /* 0x0000000000017941 */ /* 0x000fea0003800000 */
.L_x_456:
        /* <DEDUP_REMOVED lines=9> */
.L_x_459:
[----:B------:R-:W-:Y:S05]  /*e880*/  BSYNC B1 ;  /* 0x0000000000017941 */ /* 0x000fea0003800000 */
.L_x_458:
        /* <DEDUP_REMOVED lines=9> */
.L_x_461:
[----:B------:R-:W-:Y:S05]  /*e920*/  BSYNC B1 ;  /* 0x0000000000017941 */ /* 0x000fea0003800000 */
.L_x_460:
        /* <DEDUP_REMOVED lines=10> */
.L_x_463:
[----:B------:R-:W-:Y:S05]  /*e9d0*/  BSYNC B1 ;  /* 0x0000000000017941 */ /* 0x000fea0003800000 */
.L_x_462:
        /* <DEDUP_REMOVED lines=10> */
.L_x_465:
[----:B------:R-:W-:Y:S05]  /*ea80*/  BSYNC B1 ;  /* 0x0000000000017941 */ /* 0x000fea0003800000 */
.L_x_464:
        /* <DEDUP_REMOVED lines=9> */
.L_x_467:
[----:B------:R-:W-:Y:S05]  /*eb20*/  BSYNC B1 ;  /* 0x0000000000017941 */ /* 0x000fea0003800000 */
.L_x_466:
        /* <DEDUP_REMOVED lines=9> */
.L_x_469:
[----:B------:R-:W-:Y:S05]  /*ebc0*/  BSYNC B1 ;  /* 0x0000000000017941 */ /* 0x000fea0003800000 */
.L_x_468:
        /* <DEDUP_REMOVED lines=10> */
.L_x_471:
[----:B------:R-:W-:Y:S05]  /*ec70*/  BSYNC B1 ;  /* 0x0000000000017941 */ /* 0x000fea0003800000 */
.L_x_470:
        /* <DEDUP_REMOVED lines=10> */
.L_x_473:
[----:B------:R-:W-:Y:S05]  /*ed20*/  BSYNC B1 ;  /* 0x0000000000017941 */ /* 0x000fea0003800000 */
.L_x_472:
        /* <DEDUP_REMOVED lines=9> */
.L_x_475:
[----:B------:R-:W-:Y:S05]  /*edc0*/  BSYNC B1 ;  /* 0x0000000000017941 */ /* 0x000fea0003800000 */
.L_x_474:
        /* <DEDUP_REMOVED lines=9> */
.L_x_477:
[----:B------:R-:W-:Y:S05]  /*ee60*/  BSYNC B1 ;  /* 0x0000000000017941 */ /* 0x000fea0003800000 */
.L_x_476:
        /* <DEDUP_REMOVED lines=10> */
.L_x_479:
[----:B------:R-:W-:Y:S05]  /*ef10*/  BSYNC B1 ;  /* 0x0000000000017941 */ /* 0x000fea0003800000 */
.L_x_478:
        /* <DEDUP_REMOVED lines=10> */
.L_x_481:
[----:B------:R-:W-:Y:S05]  /*efc0*/  BSYNC B1 ;  /* 0x0000000000017941 */ /* 0x000fea0003800000 */
.L_x_480:
        /* <DEDUP_REMOVED lines=9> */
.L_x_483:
[----:B------:R-:W-:Y:S05]  /*f060*/  BSYNC B1 ;  /* 0x0000000000017941 */ /* 0x000fea0003800000 */
.L_x_482:
        /* <DEDUP_REMOVED lines=9> */
.L_x_485:
[----:B------:R-:W-:Y:S05]  /*f100*/  BSYNC B1 ;  /* 0x0000000000017941 */ /* 0x000fea0003800000 */
.L_x_484:
        /* <DEDUP_REMOVED lines=10> */
.L_x_487:
[----:B------:R-:W-:Y:S05]  /*f1b0*/  BSYNC B1 ;  /* 0x0000000000017941 */ /* 0x000fea0003800000 */
.L_x_486:
        /* <DEDUP_REMOVED lines=10> */
.L_x_489:
[----:B------:R-:W-:Y:S05]  /*f260*/  BSYNC B1 ;  /* 0x0000000000017941 */ /* 0x000fea0003800000 */
.L_x_488:
        /* <DEDUP_REMOVED lines=9> */
.L_x_491:
[----:B------:R-:W-:Y:S05]  /*f300*/  BSYNC B1 ;  /* 0x0000000000017941 */ /* 0x000fea0003800000 */
.L_x_490:
        /* <DEDUP_REMOVED lines=9> */
.L_x_493:
[----:B------:R-:W-:Y:S05]  /*f3a0*/  BSYNC B1 ;  /* 0x0000000000017941 */ /* 0x000fea0003800000 */
.L_x_492:
        /* <DEDUP_REMOVED lines=10> */
.L_x_495:
[----:B------:R-:W-:Y:S05]  /*f450*/  BSYNC B1 ;  /* 0x0000000000017941 */ /* 0x000fea0003800000 */
.L_x_494:
        /* <DEDUP_REMOVED lines=10> */
.L_x_497:
[----:B------:R-:W-:Y:S05]  /*f500*/  BSYNC B1 ;  /* 0x0000000000017941 */ /* 0x000fea0003800000 */
.L_x_496:
        /* <DEDUP_REMOVED lines=9> */
.L_x_499:
[----:B------:R-:W-:Y:S05]  /*f5a0*/  BSYNC B1 ;  /* 0x0000000000017941 */ /* 0x000fea0003800000 */
.L_x_498:
        /* <DEDUP_REMOVED lines=9> */
.L_x_501:
[----:B------:R-:W-:Y:S05]  /*f640*/  BSYNC B1 ;  /* 0x0000000000017941 */ /* 0x000fea0003800000 */
.L_x_500:
        /* <DEDUP_REMOVED lines=10> */
.L_x_503:
[----:B------:R-:W-:Y:S05]  /*f6f0*/  BSYNC B1 ;  /* 0x0000000000017941 */ /* 0x000fea0003800000 */
.L_x_502:
        /* <DEDUP_REMOVED lines=10> */
.L_x_505:
[----:B------:R-:W-:Y:S05]  /*f7a0*/  BSYNC B1 ;  /* 0x0000000000017941 */ /* 0x000fea0003800000 */
.L_x_504:
        /* <DEDUP_REMOVED lines=9> */
.L_x_507:
[----:B------:R-:W-:Y:S05]  /*f840*/  BSYNC B1 ;  /* 0x0000000000017941 */ /* 0x000fea0003800000 */
.L_x_506:
        /* <DEDUP_REMOVED lines=9> */
.L_x_509:
[----:B------:R-:W-:Y:S05]  /*f8e0*/  BSYNC B1 ;  /* 0x0000000000017941 */ /* 0x000fea0003800000 */
.L_x_508:
        /* <DEDUP_REMOVED lines=10> */
.L_x_511:
[----:B------:R-:W-:Y:S05]  /*f990*/  BSYNC B1 ;  /* 0x0000000000017941 */ /* 0x000fea0003800000 */
.L_x_510:
        /* <DEDUP_REMOVED lines=10> */
.L_x_513:
[----:B------:R-:W-:Y:S05]  /*fa40*/  BSYNC B1 ;  /* 0x0000000000017941 */ /* 0x000fea0003800000 */
.L_x_512:
        /* <DEDUP_REMOVED lines=9> */
.L_x_515:
[----:B------:R-:W-:Y:S05]  /*fae0*/  BSYNC B1 ;  /* 0x0000000000017941 */ /* 0x000fea0003800000 */
.L_x_514:
        /* <DEDUP_REMOVED lines=9> */
.L_x_517:
[----:B------:R-:W-:Y:S05]  /*fb80*/  BSYNC B1 ;  /* 0x0000000000017941 */ /* 0x000fea0003800000 */
.L_x_516:
        /* <DEDUP_REMOVED lines=10> */
.L_x_519:
[----:B------:R-:W-:Y:S05]  /*fc30*/  BSYNC B1 ;  /* 0x0000000000017941 */ /* 0x000fea0003800000 */
.L_x_518:
        /* <DEDUP_REMOVED lines=10> */
.L_x_521:
[----:B------:R-:W-:Y:S05]  /*fce0*/  BSYNC B1 ;  /* 0x0000000000017941 */ /* 0x000fea0003800000 */
.L_x_520:
        /* <DEDUP_REMOVED lines=9> */
.L_x_523:
[----:B------:R-:W-:Y:S05]  /*fd80*/  BSYNC B1 ;  /* 0x0000000000017941 */ /* 0x000fea0003800000 */
.L_x_522:
        /* <DEDUP_REMOVED lines=9> */
.L_x_525:
[----:B------:R-:W-:Y:S05]  /*fe20*/  BSYNC B1 ;  /* 0x0000000000017941 */ /* 0x000fea0003800000 */
.L_x_524:
        /* <DEDUP_REMOVED lines=10> */
.L_x_527:
[----:B------:R-:W-:Y:S05]  /*fed0*/  BSYNC B1 ;  /* 0x0000000000017941 */ /* 0x000fea0003800000 */
.L_x_526:
        /* <DEDUP_REMOVED lines=10> */
.L_x_529:
[----:B------:R-:W-:Y:S05]  /*ff80*/  BSYNC B1 ;  /* 0x0000000000017941 */ /* 0x000fea0003800000 */
.L_x_528:
        /* <DEDUP_REMOVED lines=9> */
.L_x_531:
[----:B------:R-:W-:Y:S05]  /*10020*/  BSYNC B1 ;  /* 0x0000000000017941 */ /* 0x000fea0003800000 */
.L_x_530:
        /* <DEDUP_REMOVED lines=9> */
.L_x_533:
[----:B------:R-:W-:Y:S05]  /*100c0*/  BSYNC B1 ;  /* 0x0000000000017941 */ /* 0x000fea0003800000 */
.L_x_532:
        /* <DEDUP_REMOVED lines=10> */
.L_x_535:
[----:B------:R-:W-:Y:S05]  /*10170*/  BSYNC B1 ;  /* 0x0000000000017941 */ /* 0x000fea0003800000 */
.L_x_534:
        /* <DEDUP_REMOVED lines=10> */
.L_x_537:
[----:B------:R-:W-:Y:S05]  /*10220*/  BSYNC B1 ;  /* 0x0000000000017941 */ /* 0x000fea0003800000 */
.L_x_536:
[----:B-----5:R-:W-:Y:S01]  /*10230*/  IMAD.U32 R3, R12, 0x10000, RZ ;  /* 0x000100000c037824 */ /* 0x020fe200078e00ff */
[----:B------:R-:W-:Y:S01]  /*10240*/  ISETP.GT.AND P0, PT, R0, 0x8, P0 ;  /* 0x000000080000780c */ /* 0x000fe20000704270 */
[----:B------:R-:W-:Y:S02]  /*10250*/  BSSY B1, `(.L_x_538) ;  /* 0x0000007000017945 */ /* 0x000fe40003800000 */
[----:B0123--:R-:W-:-:S04]  /*10260*/  FMUL R10, R3, R16 ;  /* 0x00000010030a7220 */ /* 0x00ffc80000400000 */
[----:B------:R-:W-:-:S05]  /*10270*/  FFMA R10, R149, R2, R10 ;  /* 0x00000002950a7223 */ /* 0x000fca000000000a */
[----:B------:R-:W-:-:S05]  /*10280*/  F2FP.BF16.F32.PACK_AB R10, RZ, R10 ;  /* 0x0000000aff0a723e */ /* 0x000fca00000010ff */
[----:B------:R0:W-:Y:S01]  /*10290*/  @P3 STG.E.U16 desc[UR52][R4.64+0x3f2], R10 ;  /* 0x0003f20a04003986 */ /* 0x0001e2000c101534 */
[----:B------:R-:W-:Y:S05]  /*102a0*/  @!P0 BRA `(.L_x_539) ;  /* 0x0000000000048947 */ /* 0x000fea0003800000 */
[----:B------:R1:W5:Y:S02]  /*102b0*/  LDG.E.LTC128B.U16 R12, desc[UR52][R8.64+0x3f0] ;  /* 0x0003f034080c7981 */ /* 0x000364000c1e1520 */
.L_x_539:
[----:B------:R-:W-:Y:S05]  /*102c0*/  BSYNC B1 ;  /* 0x0000000000017941 */ /* 0x000fea0003800000 */
.L_x_538:
[----:B-----5:R-:W-:Y:S01]  /*102d0*/  IMAD.U32 R3, R12, 0x10000, RZ ;  /* 0x000100000c037824 */ /* 0x020fe200078e00ff */
[----:B------:R-:W-:Y:S01]  /*102e0*/  ISETP.GT.AND P1, PT, R0, 0x8, P1 ;  /* 0x000000080000780c */ /* 0x000fe20000f24270 */
[----:B0-----:R-:W-:Y:S01]  /*102f0*/  @P0 IMAD.MOV.U32 R4, RZ, RZ, R6 ;  /* 0x000000ffff040224 */ /* 0x001fe200078e0006 */
[----:B------:R-:W-:Y:S01]  /*10300*/  BSSY B1, `(.L_x_540) ;  /* 0x0000008000017945 */ /* 0x000fe20003800000 */
[----:B------:R-:W-:Y:S01]  /*10310*/  FMUL R3, R3, R16 ;  /* 0x0000001003037220 */ /* 0x000fe20000400000 */
[----:B------:R-:W-:-:S03]  /*10320*/  @P0 IMAD.MOV.U32 R5, RZ, RZ, R7 ;  /* 0x000000ffff050224 */ /* 0x000fc600078e0007 */
[----:B------:R-:W-:-:S05]  /*10330*/  FFMA R3, R150, R2, R3 ;  /* 0x0000000296037223 */ /* 0x000fca0000000003 */
[----:B------:R-:W-:-:S05]  /*10340*/  F2FP.BF16.F32.PACK_AB R3, RZ, R3 ;  /* 0x00000003ff03723e */ /* 0x000fca00000010ff */
[----:B------:R0:W-:Y:S01]  /*10350*/  @P0 STG.E.U16 desc[UR52][R4.64+0x3f0], R3 ;  /* 0x0003f00304000986 */ /* 0x0001e2000c101534 */
[----:B------:R-:W-:Y:S05]  /*10360*/  @!P1 BRA `(.L_x_541) ;  /* 0x0000000000049947 */ /* 0x000fea0003800000 */
[----:B------:R2:W5:Y:S02]  /*10370*/  LDG.E.LTC128B.U16 R12, desc[UR52][R8.64+0x3f2] ;  /* 0x0003f234080c7981 */ /* 0x000564000c1e1520 */
.L_x_541:
[----:B------:R-:W-:Y:S05]  /*10380*/  BSYNC B1 ;  /* 0x0000000000017941 */ /* 0x000fea0003800000 */
.L_x_540:
[----:B------:R-:W-:Y:S05]  /*10390*/  @!P1 BRA `(.L_x_542) ;  /* 0x0000005000889947 */ /* 0x000fea0003800000 */
[----:B0----5:R-:W-:-:S04]  /*103a0*/  IMAD.U32 R3, R12, 0x10000, RZ ;  /* 0x000100000c037824 */ /* 0x021fc800078e00ff */
[----:B------:R-:W-:-:S04]  /*103b0*/  FMUL R0, R3, R16 ;  /* 0x0000001003007220 */ /* 0x000fc80000400000 */
[----:B------:R-:W-:-:S05]  /*103c0*/  FFMA R0, R151, R2, R0 ;  /* 0x0000000297007223 */ /* 0x000fca0000000000 */
[----:B------:R-:W-:-:S05]  /*103d0*/  F2FP.BF16.F32.PACK_AB R0, RZ, R0 ;  /* 0x00000000ff00723e */ /* 0x000fca00000010ff */
[----:B------:R3:W-:Y:S01]  /*103e0*/  STG.E.U16 desc[UR52][R6.64+0x3f2], R0 ;  /* 0x0003f20006007986 */ /* 0x0007e2000c101534 */
[----:B------:R-:W-:Y:S05]  /*103f0*/  BRA `(.L_x_542) ;  /* 0x0000005000707947 */ /* 0x000fea0003800000 */
.L_x_33:
[----:B------:R-:W2:Y:S01]  /*10400*/  LDL.LU R6, [R1] ;  /* 0x0000000001067983 */ /* 0x000ea20000300800 */
[----:B------:R-:W-:-:S03]  /*10410*/  ULDC.64 UR4, c[0x0][0x5c0] ;  /* 0x0001700000047ab9 */ /* 0x000fc60000000a00 */
[----:B------:R-:W3:Y:S04]  /*10420*/  LDL.LU R8, [R1+0x4] ;  /* 0x0000040001087983 */ /* 0x000ee80000300800 */
[----:B------:R-:W4:Y:S04]  /*10430*/  LDL.LU R7, [R1+0x8] ;  /* 0x0000080001077983 */ /* 0x000f280000300800 */
        /* <DEDUP_REMOVED lines=49> */
[----:B------:R0:W-:Y:S04]  /*10750*/  STL [R1+0x238], R144 ;  /* 0x0002389001007387 */ /* 0x0001e80000100800 */
[----:B0-----:R-:W4:Y:S04]  /*10760*/  LDL.LU R144, [R1+0x130] ;  /* 0x0001300001907983 */ /* 0x001f280000300800 */
[----:B------:R0:W-:Y:S04]  /*10770*/  STL [R1+0x234], R145 ;  /* 0x0002349101007387 */ /* 0x0001e80000100800 */
[----:B0-----:R-:W4:Y:S04]  /*10780*/  LDL.LU R145, [R1+0x134] ;  /* 0x0001340001917983 */ /* 0x001f280000300800 */
        /* <DEDUP_REMOVED lines=18> */
[----:B------:R-:W4:Y:S01]  /*108b0*/  LDL.LU R173, [R1+0x190] ;  /* 0x0001900001ad7983 */ /* 0x000f220000300800 */
[----:B--2---:R-:W-:-:S03]  /*108c0*/  FMUL R6, R6, R2 ;  /* 0x0000000206067220 */ /* 0x004fc60000400000 */
[----:B------:R-:W2:Y:S01]  /*108d0*/  LDL.LU R174, [R1+0x194] ;  /* 0x0001940001ae7983 */ /* 0x000ea20000300800 */
[----:B------:R-:W-:-:S03]  /*108e0*/  LEA R4, P2, R10, UR4, 0x1 ;  /* 0x000000040a047c11 */ /* 0x000fc6000f8408ff */
[----:B------:R-:W2:Y:S04]  /*108f0*/  LDL.LU R175, [R1+0x198] ;  /* 0x0001980001af7983 */ /* 0x000ea80000300800 */
[----:B------:R-:W2:Y:S04]  /*10900*/  LDL.LU R176, [R1+0x19c] ;  /* 0x00019c0001b07983 */ /* 0x000ea80000300800 */
[----:B------:R-:W2:Y:S04]  /*10910*/  LDL.LU R177, [R1+0x1a0] ;  /* 0x0001a00001b17983 */ /* 0x000ea80000300800 */
[----:B------:R-:W2:Y:S01]  /*10920*/  LDL.LU R178, [R1+0x1a4] ;  /* 0x0001a40001b27983 */ /* 0x000ea20000300800 */
[----:B------:R-:W-:-:S03]  /*10930*/  LEA.HI.X R5, R10, UR5, R5, 0x1, P2 ;  /* 0x000000050a057c11 */ /* 0x000fc600090f0c05 */
[----:B------:R-:W2:Y:S01]  /*10940*/  LDL.LU R179, [R1+0x1a8] ;  /* 0x0001a80001b37983 */ /* 0x000ea20000300800 */
[----:B------:R-:W-:-:S03]  /*10950*/  F2FP.BF16.F32.PACK_AB R6, RZ, R6 ;  /* 0x00000006ff06723e */ /* 0x000fc600000010ff */
        /* <DEDUP_REMOVED lines=8> */
[----:B------:R3:W-:Y:S01]  /*109e0*/  @P1 STG.E.U16 desc[UR52][R4.64], R6 ;  /* 0x0000000604001986 */ /* 0x0007e2000c101534 */
[----:B------:R-:W-:-:S03]  /*109f0*/  ISETP.GT.AND P1, PT, R3, 0x1, PT ;  /* 0x000000010300780c */ /* 0x000fc60003f24270 */
[----:B------:R-:W2:Y:S01]  /*10a00*/  LDL.LU R188, [R1+0x1cc] ;  /* 0x0001cc0001bc7983 */ /* 0x000ea20000300800 */
[----:B------:R-:W-:-:S03]  /*10a10*/  ISETP.GT.AND P2, PT, R0, RZ, P1 ;  /* 0x000000ff0000720c */ /* 0x000fc60000f44270 */
[----:B------:R-:W2:Y:S04]  /*10a20*/  LDL.LU R189, [R1+0x1d0] ;  /* 0x0001d00001bd7983 */ /* 0x000ea80000300800 */
[----:B------:R-:W2:Y:S04]  /*10a30*/  LDL.LU R190, [R1+0x1d4] ;  /* 0x0001d40001be7983 */ /* 0x000ea80000300800 */
[----:B------:R-:W2:Y:S01]  /*10a40*/  LDL.LU R191, [R1+0x1d8] ;  /* 0x0001d80001bf7983 */ /* 0x000ea20000300800 */
[----:B---3--:R-:W-:-:S03]  /*10a50*/  FMUL R6, R8, R2 ;  /* 0x0000000208067220 */ /* 0x008fc60000400000 */
[----:B------:R-:W3:Y:S04]  /*10a60*/  LDL.LU R192, [R1+0x1dc] ;  /* 0x0001dc0001c07983 */ /* 0x000ee80000300800 */
[----:B------:R-:W3:Y:S04]  /*10a70*/  LDL.LU R193, [R1+0x1e0] ;  /* 0x0001e00001c17983 */ /* 0x000ee80000300800 */
[----:B------:R-:W3:Y:S04]  /*10a80*/  LDL.LU R194, [R1+0x1e4] ;  /* 0x0001e40001c27983 */ /* 0x000ee80000300800 */
[----:B------:R-:W3:Y:S04]  /*10a90*/  LDL.LU R195, [R1+0x1e8] ;  /* 0x0001e80001c37983 */ /* 0x000ee80000300800 */
[----:B------:R-:W3:Y:S01]  /*10aa0*/  LDL.LU R196, [R1+0x1ec] ;  /* 0x0001ec0001c47983 */ /* 0x000ee20000300800 */
[----:B------:R-:W-:-:S03]  /*10ab0*/  F2FP.BF16.F32.PACK_AB R6, RZ, R6 ;  /* 0x00000006ff06723e */ /* 0x000fc600000010ff */
[----:B------:R-:W3:Y:S04]  /*10ac0*/  LDL.LU R197, [R1+0x1f0] ;  /* 0x0001f00001c57983 */ /* 0x000ee80000300800 */
[----:B------:R-:W3:Y:S04]  /*10ad0*/  LDL.LU R198, [R1+0x1f4] ;  /* 0x0001f40001c67983 */ /* 0x000ee80000300800 */
[----:B------:R-:W3:Y:S01]  /*10ae0*/  LDL.LU R199, [R1+0x1fc] ;  /* 0x0001fc0001c77983 */ /* 0x000ee20000300800 */
[----:B------:R-:W-:-:S03]  /*10af0*/  ISETP.GT.AND P0, PT, R0, 0x8, P0 ;  /* 0x000000080000780c */ /* 0x000fc60000704270 */
[----:B------:R-:W-:Y:S04]  /*10b00*/  STL [R1+0x230], R146 ;  /* 0x0002309201007387 */ /* 0x000fe80000100800 */
[----:B------:R0:W-:Y:S01]  /*10b10*/  STL [R1+0x22c], R147 ;  /* 0x00022c9301007387 */ /* 0x0001e20000100800 */
[----:B----4-:R-:W-:Y:S01]  /*10b20*/  FMUL R8, R7, R2 ;  /* 0x0000000207087220 */ /* 0x010fe20000400000 */
[C---:B------:R-:W-:Y:S02]  /*10b30*/  SHF.L.U64.HI R15, R14.reuse, 0x4, R15 ;  /* 0x000000040e0f7819 */ /* 0x040fe4000001020f */
[----:B------:R1:W-:Y:S04]  /*10b40*/  @P2 STG.E.U16 desc[UR52][R4.64+0x2], R6 ;  /* 0x0000020604002986 */ /* 0x0003e8000c101534 */
[----:B0-----:R-:W4:Y:S04]  /*10b50*/  LDL.LU R147, [R1+0x128] ;  /* 0x0001280001937983 */ /* 0x001f280000300800 */
[----:B------:R0:W-:Y:S01]  /*10b60*/  STL [R1+0x228], R148 ;  /* 0x0002289401007387 */ /* 0x0001e20000100800 */
[----:B-1----:R-:W-:-:S03]  /*10b70*/  LEA R6, P2, R14, R4, 0x4 ;  /* 0x000000040e067211 */ /* 0x002fc600078420ff */
[----:B0-----:R-:W2:Y:S04]  /*10b80*/  LDL.LU R148, [R1+0x12c] ;  /* 0x00012c0001947983 */ /* 0x001ea80000300800 */
[----:B------:R0:W-:Y:S01]  /*10b90*/  STL [R1+0x224], R149 ;  /* 0x0002249501007387 */ /* 0x0001e20000100800 */
[----:B------:R-:W-:Y:S01]  /*10ba0*/  F2FP.BF16.F32.PACK_AB R8, RZ, R8 ;  /* 0x00000008ff08723e */ /* 0x000fe200000010ff */
[----:B------:R-:W-:Y:S02]  /*10bb0*/  IMAD.X R7, R15, 0x1, R5, P2 ;  /* 0x000000010f077824 */ /* 0x000fe400010e0605 */
[----:B0-----:R-:W3:Y:S04]  /*10bc0*/  LDL.LU R149, [R1+0x138] ;  /* 0x0001380001957983 */ /* 0x001ee80000300800 */
[----:B------:R0:W-:Y:S04]  /*10bd0*/  STL [R1+0x220], R150 ;  /* 0x0002209601007387 */ /* 0x0001e80000100800 */
[----:B0-----:R-:W3:Y:S04]  /*10be0*/  LDL.LU R150, [R1+0x13c] ;  /* 0x00013c0001967983 */ /* 0x001ee80000300800 */
[----:B------:R0:W-:Y:S04]  /*10bf0*/  STL [R1+0x21c], R151 ;  /* 0x00021c9701007387 */ /* 0x0001e80000100800 */
[----:B------:R-:W-:Y:S04]  /*10c00*/  @P0 STG.E.U16 desc[UR52][R6.64], R8 ;  /* 0x0000000806000986 */ /* 0x000fe8000c101534 */
[----:B0-----:R-:W3:Y:S04]  /*10c10*/  LDL.LU R151, [R1+0x140] ;  /* 0x0001400001977983 */ /* 0x001ee80000300800 */
[----:B------:R0:W-:Y:S04]  /*10c20*/  STL [R1+0x218], R16 ;  /* 0x0002181001007387 */ /* 0x0001e80000100800 */
[----:B0-----:R-:W3:Y:S04]  /*10c30*/  LDL.LU R16, [R1+0x144] ;  /* 0x0001440001107983 */ /* 0x001ee80000300800 */
[----:B------:R-:W4:Y:S04]  /*10c40*/  LDL.LU R10, [R1+0x7c] ;  /* 0x00007c00010a7983 */ /* 0x000f280000300800 */
[----:B------:R-:W2:Y:S04]  /*10c50*/  LDL.LU R11, [R1+0x80] ;  /* 0x00008000010b7983 */ /* 0x000ea80000300800 */
[----:B------:R-:W3:Y:S04]  /*10c60*/  LDL.LU R14, [R1+0x8c] ;  /* 0x00008c00010e7983 */ /* 0x000ee80000300800 */
[----:B------:R-:W3:Y:S04]  /*10c70*/  LDL.LU R15, [R1+0x90] ;  /* 0x00009000010f7983 */ /* 0x000ee80000300800 */
[----:B------:R-:W4:Y:S01]  /*10c80*/  LDL.LU R8, [R1+0xc] ;  /* 0x00000c0001087983 */ /* 0x000f220000300800 */
[----:B------:R-:W-:Y:S01]  /*10c90*/  ISETP.GT.AND P0, PT, R0, 0x8, P1 ;  /* 0x000000080000780c */ /* 0x000fe20000f04270 */
[----:B----4-:R-:W-:-:S05]  /*10ca0*/  FMUL R8, R8, R2 ;  /* 0x0000000208087220 */ /* 0x010fca0000400000 */
[----:B------:R-:W-:-:S07]  /*10cb0*/  F2FP.BF16.F32.PACK_AB R8, RZ, R8 ;  /* 0x00000008ff08723e */ /* 0x000fce00000010ff */
[----:B------:R0:W-:Y:S04]  /*10cc0*/  @P0 STG.E.U16 desc[UR52][R6.64+0x2], R8 ;  /* 0x0000020806000986 */ /* 0x0001e8000c101534 */
[----:B0-----:R-:W4:Y:S01]  /*10cd0*/  LDL.LU R8, [R1+0x10] ;  /* 0x0000100001087983 */ /* 0x001f220000300800 */
[----:B------:R-:W-:-:S04]  /*10ce0*/  ISETP.GT.AND P0, PT, R3, 0x8, PT ;  /* 0x000000080300780c */ /* 0x000fc80003f04270 */
[----:B------:R-:W-:Y:S01]  /*10cf0*/  ISETP.GT.AND P1, PT, R0, RZ, P0 ;  /* 0x000000ff0000720c */ /* 0x000fe20000724270 */
        /* <DEDUP_REMOVED lines=10> */
[----:B------:R-:W-:Y:S01]  /*10da0*/  ISETP.GT.AND P0, PT, R0, 0x8, P0 ;  /* 0x000000080000780c */ /* 0x000fe20000704270 */
        /* <DEDUP_REMOVED lines=75> */
[----:B------:R-:W-:Y:S01]  /*11260*/  ISETP.GT.AND P1, PT, R3, 0x28, PT ;  /* 0x000000280300780c */ /* 0x000fe20003f24270 */
[-C--:B------:R-:W-:Y:S01]  /*11270*/  FMUL R9, R9, R2.reuse ;  /* 0x0000000209097220 */ /* 0x080fe20000400000 */
[----:B------:R-:W-:Y:S01]  /*11280*/  ISETP.GT.AND P3, PT, R3, 0x29, PT ;  /* 0x000000290300780c */ /* 0x000fe20003f64270 */
[-C--:B------:R-:W-:Y:S01]  /*11290*/  FMUL R154, R154, R2.reuse ;  /* 0x000000029a9a7220 */ /* 0x080fe20000400000 */
[C---:B------:R-:W-:Y:S01]  /*112a0*/  ISETP.GT.AND P0, PT, R0.reuse, RZ, P1 ;  /* 0x000000ff0000720c */ /* 0x040fe20000f04270 */
[-C--:B------:R-:W-:Y:S01]  /*112b0*/  FMUL R153, R153, R2.reuse ;  /* 0x0000000299997220 */ /* 0x080fe20000400000 */
[----:B------:R-:W-:Y:S01]  /*112c0*/  ISETP.GT.AND P2, PT, R0, RZ, P3 ;  /* 0x000000ff0000720c */ /* 0x000fe20001f44270 */
[-C--:B------:R-:W-:Y:S01]  /*112d0*/  FMUL R152, R152, R2.reuse ;  /* 0x0000000298987220 */ /* 0x080fe20000400000 */
[----:B------:R-:W-:Y:S01]  /*112e0*/  F2FP.BF16.F32.PACK_AB R9, RZ, R9 ;  /* 0x00000009ff09723e */ /* 0x000fe200000010ff */
[-C--:B------:R-:W-:Y:S01]  /*112f0*/  FMUL R23, R23, R2.reuse ;  /* 0x0000000217177220 */ /* 0x080fe20000400000 */
[-C--:B------:R-:W-:Y:S01]  /*11300*/  FMUL R22, R22, R2.reuse ;  /* 0x0000000216167220 */ /* 0x080fe20000400000 */
[-C--:B------:R-:W-:Y:S01]  /*11310*/  FMUL R21, R21, R2.reuse ;  /* 0x0000000215157220 */ /* 0x080fe20000400000 */
[----:B------:R-:W-:Y:S01]  /*11320*/  PRMT R146, R9, 0x7610, R146 ;  /* 0x0000761009927816 */ /* 0x000fe20000000092 */
[-C--:B------:R-:W-:Y:S01]  /*11330*/  FMUL R20, R20, R2.reuse ;  /* 0x0000000214147220 */ /* 0x080fe20000400000 */
[----:B------:R-:W-:Y:S01]  /*11340*/  ISETP.GT.AND P1, PT, R0, 0x8, P1 ;  /* 0x000000080000780c */ /* 0x000fe20000f24270 */
[-C--:B------:R-:W-:Y:S01]  /*11350*/  FMUL R19, R19, R2.reuse ;  /* 0x0000000213137220 */ /* 0x080fe20000400000 */
[-C--:B------:R-:W-:Y:S01]  /*11360*/  FMUL R18, R18, R2.reuse ;  /* 0x0000000212127220 */ /* 0x080fe20000400000 */
[----:B------:R-:W-:Y:S01]  /*11370*/  @P0 STG.E.U16 desc[UR52][R4.64+0x50], R146 ;  /* 0x0000509204000986 */ /* 0x000fe2000c101534 */
[----:B------:R-:W-:Y:S01]  /*11380*/  ISETP.GT.AND P3, PT, R0, 0x8, P3 ;  /* 0x000000080000780c */ /* 0x000fe20001f64270 */
[-C--:B------:R-:W-:Y:S01]  /*11390*/  FMUL R10, R10, R2.reuse ;  /* 0x000000020a0a7220 */ /* 0x080fe20000400000 */
[----:B------:R-:W-:Y:S01]  /*113a0*/  ISETP.GT.AND P0, PT, R3, 0x31, PT ;  /* 0x000000310300780c */ /* 0x000fe20003f04270 */
[----:B--2---:R-:W-:Y:S01]  /*113b0*/  FMUL R11, R11, R2 ;  /* 0x000000020b0b7220 */ /* 0x004fe20000400000 */
[----:B------:R-:W-:Y:S01]  /*113c0*/  F2FP.BF16.F32.PACK_AB R154, RZ, R154 ;  /* 0x0000009aff9a723e */ /* 0x000fe200000010ff */
[-C--:B------:R-:W-:Y:S01]  /*113d0*/  FMUL R12, R12, R2.reuse ;  /* 0x000000020c0c7220 */ /* 0x080fe20000400000 */
[----:B------:R-:W-:Y:S01]  /*113e0*/  ISETP.GT.AND P4, PT, R0, RZ, P0 ;  /* 0x000000ff0000720c */ /* 0x000fe20000784270 */
[-C--:B------:R-:W-:Y:S01]  /*113f0*/  FMUL R13, R13, R2.reuse ;  /* 0x000000020d0d7220 */ /* 0x080fe20000400000 */
[----:B------:R-:W-:Y:S01]  /*11400*/  F2FP.BF16.F32.PACK_AB R153, RZ, R153 ;  /* 0x00000099ff99723e */ /* 0x000fe200000010ff */
[----:B---3--:R-:W-:Y:S01]  /*11410*/  FMUL R14, R14, R2 ;  /* 0x000000020e0e7220 */ /* 0x008fe20000400000 */
[----:B------:R-:W-:Y:S01]  /*11420*/  F2FP.BF16.F32.PACK_AB R152, RZ, R152 ;  /* 0x00000098ff98723e */ /* 0x000fe200000010ff */
[-C--:B------:R-:W-:Y:S01]  /*11430*/  FMUL R15, R15, R2.reuse ;  /* 0x000000020f0f7220 */ /* 0x080fe20000400000 */
[----:B------:R-:W-:Y:S01]  /*11440*/  F2FP.BF16.F32.PACK_AB R23, RZ, R23 ;  /* 0x00000017ff17723e */ /* 0x000fe200000010ff */
[----:B------:R-:W-:Y:S01]  /*11450*/  FMUL R17, R17, R2 ;  /* 0x0000000211117220 */ /* 0x000fe20000400000 */
[----:B------:R-:W-:Y:S01]  /*11460*/  F2FP.BF16.F32.PACK_AB R22, RZ, R22 ;  /* 0x00000016ff16723e */ /* 0x000fe200000010ff */
[-C--:B------:R-:W-:Y:S01]  /*11470*/  FMUL R203, R203, R2.reuse ;  /* 0x00000002cbcb7220 */ /* 0x080fe20000400000 */
[----:B------:R-:W-:Y:S01]  /*11480*/  F2FP.BF16.F32.PACK_AB R21, RZ, R21 ;  /* 0x00000015ff15723e */ /* 0x000fe200000010ff */
[----:B------:R-:W-:Y:S01]  /*11490*/  FMUL R202, R202, R2 ;  /* 0x00000002caca7220 */ /* 0x000fe20000400000 */
[----:B------:R-:W-:Y:S01]  /*114a0*/  F2FP.BF16.F32.PACK_AB R20, RZ, R20 ;  /* 0x00000014ff14723e */ /* 0x000fe200000010ff */
[-C--:B------:R-:W-:Y:S01]  /*114b0*/  FMUL R200, R200, R2.reuse ;  /* 0x00000002c8c87220 */ /* 0x080fe20000400000 */
[----:B------:R-:W-:Y:S01]  /*114c0*/  F2FP.BF16.F32.PACK_AB R19, RZ, R19 ;  /* 0x00000013ff13723e */ /* 0x000fe200000010ff */
[-C--:B------:R-:W-:Y:S01]  /*114d0*/  FMUL R201, R201, R2.reuse ;  /* 0x00000002c9c97220 */ /* 0x080fe20000400000 */
[----:B------:R-:W-:Y:S01]  /*114e0*/  F2FP.BF16.F32.PACK_AB R15, RZ, R15 ;  /* 0x0000000fff0f723e */ /* 0x000fe200000010ff */
[-C--:B------:R-:W-:Y:S01]  /*114f0*/  FMUL R236, R144, R2.reuse ;  /* 0x0000000290ec7220 */ /* 0x080fe20000400000 */
[----:B------:R-:W-:Y:S01]  /*11500*/  F2FP.BF16.F32.PACK_AB R17, RZ, R17 ;  /* 0x00000011ff11723e */ /* 0x000fe200000010ff */
[----:B------:R-:W2:Y:S01]  /*11510*/  LDL.LU R144, [R1+0x238] ;  /* 0x0002380001907983 */ /* 0x000ea20000300800 */
[----:B------:R-:W-:Y:S01]  /*11520*/  F2FP.BF16.F32.PACK_AB R203, RZ, R203 ;  /* 0x000000cbffcb723e */ /* 0x000fe200000010ff */
[-C--:B------:R-:W-:Y:S01]  /*11530*/  FMUL R237, R145, R2.reuse ;  /* 0x0000000291ed7220 */ /* 0x080fe20000400000 */
[----:B------:R-:W-:Y:S01]  /*11540*/  FMUL R207, R207, R2 ;  /* 0x00000002cfcf7220 */ /* 0x000fe20000400000 */
[----:B------:R-:W3:Y:S01]  /*11550*/  LDL.LU R145, [R1+0x234] ;  /* 0x0002340001917983 */ /* 0x000ee20000300800 */
[----:B------:R-:W-:Y:S01]  /*11560*/  F2FP.BF16.F32.PACK_AB R200, RZ, R200 ;  /* 0x000000c8ffc8723e */ /* 0x000fe200000010ff */
[-C--:B------:R-:W-:Y:S01]  /*11570*/  FMUL R206, R206, R2.reuse ;  /* 0x00000002cece7220 */ /* 0x080fe20000400000 */
[-C--:B------:R-:W-:Y:S01]  /*11580*/  FMUL R204, R204, R2.reuse ;  /* 0x00000002cccc7220 */ /* 0x080fe20000400000 */
[----:B------:R-:W2:Y:S01]  /*11590*/  LDL.LU R9, [R1+0x1f8] ;  /* 0x0001f80001097983 */ /* 0x000ea20000300800 */
[----:B------:R-:W-:Y:S01]  /*115a0*/  F2FP.BF16.F32.PACK_AB R201, RZ, R201 ;  /* 0x000000c9ffc9723e */ /* 0x000fe200000010ff */
[-C--:B------:R-:W-:Y:S01]  /*115b0*/  FMUL R205, R205, R2.reuse ;  /* 0x00000002cdcd7220 */ /* 0x080fe20000400000 */
[----:B------:R-:W-:Y:S01]  /*115c0*/  F2FP.BF16.F32.PACK_AB R207, RZ, R207 ;  /* 0x000000cfffcf723e */ /* 0x000fe200000010ff */
[----:B------:R-:W-:Y:S01]  /*115d0*/  FMUL R211, R211, R2 ;  /* 0x00000002d3d37220 */ /* 0x000fe20000400000 */
[----:B------:R-:W-:Y:S01]  /*115e0*/  F2FP.BF16.F32.PACK_AB R206, RZ, R206 ;  /* 0x000000ceffce723e */ /* 0x000fe200000010ff */
[----:B------:R-:W-:Y:S01]  /*115f0*/  FMUL R210, R210, R2 ;  /* 0x00000002d2d27220 */ /* 0x000fe20000400000 */
[----:B------:R-:W-:Y:S01]  /*11600*/  F2FP.BF16.F32.PACK_AB R204, RZ, R204 ;  /* 0x000000ccffcc723e */ /* 0x000fe200000010ff */
[-C--:B------:R-:W-:Y:S01]  /*11610*/  FMUL R208, R208, R2.reuse ;  /* 0x00000002d0d07220 */ /* 0x080fe20000400000 */
        /* <DEDUP_REMOVED lines=53> */
[-C--:B------:R-:W-:Y:S01]  /*11970*/  FMUL R148, R148, R2.reuse ;  /* 0x0000000294947220 */ /* 0x080fe20000400000 */
[-C--:B----4-:R-:W-:Y:S01]  /*11980*/  FMUL R8, R8, R2.reuse ;  /* 0x0000000208087220 */ /* 0x090fe20000400000 */
[----:B------:R-:W-:Y:S01]  /*11990*/  FMUL R149, R149, R2 ;  /* 0x0000000295957220 */ /* 0x000fe20000400000 */
[----:B------:R-:W-:Y:S01]  /*119a0*/  F2FP.BF16.F32.PACK_AB R236, RZ, R236 ;  /* 0x000000ecffec723e */ /* 0x000fe200000010ff */
[-C--:B------:R-:W-:Y:S01]  /*119b0*/  FMUL R150, R150, R2.reuse ;  /* 0x0000000296967220 */ /* 0x080fe20000400000 */
[----:B------:R-:W-:Y:S01]  /*119c0*/  F2FP.BF16.F32.PACK_AB R237, RZ, R237 ;  /* 0x000000edffed723e */ /* 0x000fe200000010ff */
[----:B------:R-:W-:Y:S01]  /*119d0*/  FMUL R151, R151, R2 ;  /* 0x0000000297977220 */ /* 0x000fe20000400000 */
[----:B------:R-:W-:Y:S01]  /*119e0*/  F2FP.BF16.F32.PACK_AB R8, RZ, R8 ;  /* 0x00000008ff08723e */ /* 0x000fe200000010ff */
[-C--:B------:R-:W-:Y:S01]  /*119f0*/  FMUL R16, R16, R2.reuse ;  /* 0x0000000210107220 */ /* 0x080fe20000400000 */
[-C--:B------:R-:W-:Y:S01]  /*11a00*/  FMUL R155, R155, R2.reuse ;  /* 0x000000029b9b7220 */ /* 0x080fe20000400000 */
[-C--:B------:R-:W-:Y:S01]  /*11a10*/  FMUL R156, R156, R2.reuse ;  /* 0x000000029c9c7220 */ /* 0x080fe20000400000 */
[-C--:B------:R-:W-:Y:S01]  /*11a20*/  FMUL R157, R157, R2.reuse ;  /* 0x000000029d9d7220 */ /* 0x080fe20000400000 */
[----:B------:R0:W-:Y:S01]  /*11a30*/  @P2 STG.E.U16 desc[UR52][R4.64+0x52], R8 ;  /* 0x0000520804002986 */ /* 0x0001e2000c101534 */
[----:B------:R-:W-:Y:S01]  /*11a40*/  ISETP.GT.AND P2, PT, R3, 0x30, PT ;  /* 0x000000300300780c */ /* 0x000fe20003f44270 */
[-C--:B------:R-:W-:Y:S01]  /*11a50*/  FMUL R158, R158, R2.reuse ;  /* 0x000000029e9e7220 */ /* 0x080fe20000400000 */
[-C--:B------:R-:W-:Y:S01]  /*11a60*/  FMUL R159, R159, R2.reuse ;  /* 0x000000029f9f7220 */ /* 0x080fe20000400000 */
[----:B------:R-:W-:Y:S01]  /*11a70*/  FMUL R160, R160, R2 ;  /* 0x00000002a0a07220 */ /* 0x000fe20000400000 */
[C---:B------:R-:W-:Y:S01]  /*11a80*/  ISETP.GT.AND P5, PT, R0.reuse, RZ, P2 ;  /* 0x000000ff0000720c */ /* 0x040fe200017a4270 */
[----:B------:R-:W-:Y:S01]  /*11a90*/  @P1 STG.E.U16 desc[UR52][R6.64+0x50], R154 ;  /* 0x0000509a06001986 */ /* 0x000fe2000c101534 */
[----:B------:R-:W-:-:S02]  /*11aa0*/  ISETP.GT.AND P1, PT, R0, 0x8, P2 ;  /* 0x000000080000780c */ /* 0x000fc40001724270 */
[C---:B------:R-:W-:Y:S01]  /*11ab0*/  ISETP.GT.AND P2, PT, R3.reuse, 0x38, PT ;  /* 0x000000380300780c */ /* 0x040fe20003f44270 */
[----:B------:R-:W-:Y:S01]  /*11ac0*/  @P3 STG.E.U16 desc[UR52][R6.64+0x52], R153 ;  /* 0x0000529906003986 */ /* 0x000fe2000c101534 */
[----:B------:R-:W-:Y:S02]  /*11ad0*/  ISETP.GT.AND P3, PT, R0, 0x8, P0 ;  /* 0x000000080000780c */ /* 0x000fe40000764270 */
[----:B------:R-:W-:Y:S01]  /*11ae0*/  ISETP.GT.AND P0, PT, R3, 0x39, PT ;  /* 0x000000390300780c */ /* 0x000fe20003f04270 */
[-C--:B------:R-:W-:Y:S01]  /*11af0*/  FMUL R161, R161, R2.reuse ;  /* 0x00000002a1a17220 */ /* 0x080fe20000400000 */
[-C--:B------:R-:W-:Y:S01]  /*11b00*/  FMUL R162, R162, R2.reuse ;  /* 0x00000002a2a27220 */ /* 0x080fe20000400000 */
[-C--:B------:R-:W-:Y:S01]  /*11b10*/  FMUL R163, R163, R2.reuse ;  /* 0x00000002a3a37220 */ /* 0x080fe20000400000 */
[----:B------:R-:W-:Y:S01]  /*11b20*/  FMUL R164, R164, R2 ;  /* 0x00000002a4a47220 */ /* 0x000fe20000400000 */
[----:B------:R-:W-:Y:S01]  /*11b30*/  @P5 STG.E.U16 desc[UR52][R4.64+0x60], R152 ;  /* 0x0000609804005986 */ /* 0x000fe2000c101534 */
[----:B------:R-:W-:-:S03]  /*11b40*/  ISETP.GT.AND P5, PT, R0, RZ, P2 ;  /* 0x000000ff0000720c */ /* 0x000fc600017a4270 */
[----:B------:R-:W-:Y:S01]  /*11b50*/  @P4 STG.E.U16 desc[UR52][R4.64+0x62], R23 ;  /* 0x0000621704004986 */ /* 0x000fe2000c101534 */
[----:B------:R-:W-:-:S03]  /*11b60*/  ISETP.GT.AND P4, PT, R0, RZ, P0 ;  /* 0x000000ff0000720c */ /* 0x000fc60000784270 */
[----:B------:R-:W-:Y:S01]  /*11b70*/  @P1 STG.E.U16 desc[UR52][R6.64+0x60], R22 ;  /* 0x0000601606001986 */ /* 0x000fe2000c101534 */
[C---:B------:R-:W-:Y:S02]  /*11b80*/  ISETP.GT.AND P1, PT, R0.reuse, 0x8, P2 ;  /* 0x000000080000780c */ /* 0x040fe40001724270 */
[C---:B------:R-:W-:Y:S01]  /*11b90*/  ISETP.GT.AND P2, PT, R3.reuse, 0x40, PT ;  /* 0x000000400300780c */ /* 0x040fe20003f44270 */
[----:B------:R-:W-:Y:S01]  /*11ba0*/  @P3 STG.E.U16 desc[UR52][R6.64+0x62], R21 ;  /* 0x0000621506003986 */ /* 0x000fe2000c101534 */
[C---:B------:R-:W-:Y:S02]  /*11bb0*/  ISETP.GT.AND P3, PT, R0.reuse, 0x8, P0 ;  /* 0x000000080000780c */ /* 0x040fe40000764270 */
[----:B------:R-:W-:Y:S01]  /*11bc0*/  ISETP.GT.AND P0, PT, R3, 0x41, PT ;  /* 0x000000410300780c */ /* 0x000fe20003f04270 */
[----:B------:R-:W-:Y:S01]  /*11bd0*/  @P5 STG.E.U16 desc[UR52][R4.64+0x70], R20 ;  /* 0x0000701404005986 */ /* 0x000fe2000c101534 */
[----:B0-----:R-:W-:Y:S02]  /*11be0*/  F2FP.BF16.F32.PACK_AB R8, RZ, R18 ;  /* 0x00000012ff08723e */ /* 0x001fe400000010ff */
[----:B------:R-:W-:Y:S01]  /*11bf0*/  ISETP.GT.AND P5, PT, R0, RZ, P2 ;  /* 0x000000ff0000720c */ /* 0x000fe200017a4270 */
[----:B------:R-:W-:Y:S01]  /*11c00*/  @P4 STG.E.U16 desc[UR52][R4.64+0x72], R19 ;  /* 0x0000721304004986 */ /* 0x000fe2000c101534 */
[----:B------:R-:W-:-:S02]  /*11c10*/  F2FP.BF16.F32.PACK_AB R18, RZ, R10 ;  /* 0x0000000aff12723e */ /* 0x000fc400000010ff */
[----:B------:R-:W-:Y:S01]  /*11c20*/  ISETP.GT.AND P4, PT, R0, RZ, P0 ;  /* 0x000000ff0000720c */ /* 0x000fe20000784270 */
[-C--:B------:R-:W-:Y:S01]  /*11c30*/  FMUL R165, R165, R2.reuse ;  /* 0x00000002a5a57220 */ /* 0x080fe20000400000 */
[----:B------:R-:W-:Y:S01]  /*11c40*/  F2FP.BF16.F32.PACK_AB R10, RZ, R11 ;  /* 0x0000000bff0a723e */ /* 0x000fe200000010ff */
[----:B------:R-:W-:Y:S01]  /*11c50*/  FMUL R166, R166, R2 ;  /* 0x00000002a6a67220 */ /* 0x000fe20000400000 */
[----:B------:R-:W-:Y:S01]  /*11c60*/  PRMT R11, R18, 0x7610, R11 ;  /* 0x00007610120b7816 */ /* 0x000fe2000000000b */
[----:B------:R0:W-:Y:S01]  /*11c70*/  @P1 STG.E.U16 desc[UR52][R6.64+0x70], R8 ;  /* 0x0000700806001986 */ /* 0x0001e2000c101534 */
[C---:B------:R-:W-:Y:S02]  /*11c80*/  ISETP.GT.AND P1, PT, R0.reuse, 0x8, P2 ;  /* 0x000000080000780c */ /* 0x040fe40001724270 */
[----:B------:R-:W-:Y:S01]  /*11c90*/  ISETP.GT.AND P2, PT, R3, 0x48, PT ;  /* 0x000000480300780c */ /* 0x000fe20003f44270 */
[----:B------:R-:W-:Y:S01]  /*11ca0*/  @P3 STG.E.U16 desc[UR52][R6.64+0x72], R11 ;  /* 0x0000720b06003986 */ /* 0x000fe2000c101534 */
[----:B------:R-:W-:-:S02]  /*11cb0*/  ISETP.GT.AND P3, PT, R0, 0x8, P0 ;  /* 0x000000080000780c */ /* 0x000fc40000764270 */
[----:B------:R-:W-:Y:S01]  /*11cc0*/  ISETP.GT.AND P0, PT, R3, 0x49, PT ;  /* 0x000000490300780c */ /* 0x000fe20003f04270 */
[----:B------:R1:W-:Y:S01]  /*11cd0*/  @P5 STG.E.U16 desc[UR52][R4.64+0x80], R10 ;  /* 0x0000800a04005986 */ /* 0x0003e2000c101534 */
[----:B0-----:R-:W-:Y:S01]  /*11ce0*/  F2FP.BF16.F32.PACK_AB R8, RZ, R12 ;  /* 0x0000000cff08723e */ /* 0x001fe200000010ff */
[-C--:B------:R-:W-:Y:S01]  /*11cf0*/  FMUL R167, R167, R2.reuse ;  /* 0x00000002a7a77220 */ /* 0x080fe20000400000 */
[----:B------:R-:W-:Y:S01]  /*11d00*/  ISETP.GT.AND P5, PT, R0, RZ, P2 ;  /* 0x000000ff0000720c */ /* 0x000fe200017a4270 */
[-C--:B------:R-:W-:Y:S01]  /*11d10*/  FMUL R168, R168, R2.reuse ;  /* 0x00000002a8a87220 */ /* 0x080fe20000400000 */
[-C--:B------:R-:W-:Y:S01]  /*11d20*/  FMUL R169, R169, R2.reuse ;  /* 0x00000002a9a97220 */ /* 0x080fe20000400000 */
[----:B------:R0:W-:Y:S01]  /*11d30*/  @P4 STG.E.U16 desc[UR52][R4.64+0x82], R8 ;  /* 0x0000820804004986 */ /* 0x0001e2000c101534 */
[----:B------:R-:W-:Y:S02]  /*11d40*/  ISETP.GT.AND P4, PT, R0, RZ, P0 ;  /* 0x000000ff0000720c */ /* 0x000fe40000784270 */
[----:B-1----:R-:W-:Y:S01]  /*11d50*/  F2FP.BF16.F32.PACK_AB R10, RZ, R13 ;  /* 0x0000000dff0a723e */ /* 0x002fe200000010ff */
[-C--:B------:R-:W-:Y:S01]  /*11d60*/  FMUL R170, R170, R2.reuse ;  /* 0x00000002aaaa7220 */ /* 0x080fe20000400000 */
[-C--:B------:R-:W-:Y:S01]  /*11d70*/  FMUL R171, R171, R2.reuse ;  /* 0x00000002abab7220 */ /* 0x080fe20000400000 */
[-C--:B------:R-:W-:Y:S01]  /*11d80*/  FMUL R172, R172, R2.reuse ;  /* 0x00000002acac7220 */ /* 0x080fe20000400000 */
[----:B------:R-:W-:Y:S01]  /*11d90*/  FMUL R173, R173, R2 ;  /* 0x00000002adad7220 */ /* 0x000fe20000400000 */
[----:B------:R-:W-:Y:S01]  /*11da0*/  @P1 STG.E.U16 desc[UR52][R6.64+0x80], R10 ;  /* 0x0000800a06001986 */ /* 0x000fe2000c101534 */
[----:B0-----:R-:W-:Y:S01]  /*11db0*/  F2FP.BF16.F32.PACK_AB R8, RZ, R14 ;  /* 0x0000000eff08723e */ /* 0x001fe200000010ff */
[-C--:B------:R-:W-:Y:S01]  /*11dc0*/  FMUL R174, R174, R2.reuse ;  /* 0x00000002aeae7220 */ /* 0x080fe20000400000 */
[C---:B------:R-:W-:Y:S01]  /*11dd0*/  ISETP.GT.AND P1, PT, R0.reuse, 0x8, P2 ;  /* 0x000000080000780c */ /* 0x040fe20001724270 */
[----:B------:R-:W-:Y:S01]  /*11de0*/  FMUL R175, R175, R2 ;  /* 0x00000002afaf7220 */ /* 0x000fe20000400000 */
[----:B------:R-:W-:Y:S01]  /*11df0*/  ISETP.GT.AND P2, PT, R3, 0x50, PT ;  /* 0x000000500300780c */ /* 0x000fe20003f44270 */
[----:B------:R0:W-:Y:S01]  /*11e00*/  @P3 STG.E.U16 desc[UR52][R6.64+0x82], R8 ;  /* 0x0000820806003986 */ /* 0x0001e2000c101534 */
[----:B------:R-:W-:-:S02]  /*11e10*/  ISETP.GT.AND P3, PT, R0, 0x8, P0 ;  /* 0x000000080000780c */ /* 0x000fc40000764270 */
[----:B------:R-:W-:Y:S01]  /*11e20*/  ISETP.GT.AND P0, PT, R3, 0x51, PT ;  /* 0x000000510300780c */ /* 0x000fe20003f04270 */
[----:B------:R-:W-:Y:S01]  /*11e30*/  @P5 STG.E.U16 desc[UR52][R4.64+0x90], R15 ;  /* 0x0000900f04005986 */ /* 0x000fe2000c101534 */
[----:B------:R-:W-:-:S03]  /*11e40*/  ISETP.GT.AND P5, PT, R0, RZ, P2 ;  /* 0x000000ff0000720c */ /* 0x000fc600017a4270 */
[----:B------:R-:W-:Y:S01]  /*11e50*/  @P4 STG.E.U16 desc[UR52][R4.64+0x92], R17 ;  /* 0x0000921104004986 */ /* 0x000fe2000c101534 */
[C---:B------:R-:W-:Y:S02]  /*11e60*/  ISETP.GT.AND P4, PT, R0.reuse, RZ, P0 ;  /* 0x000000ff0000720c */ /* 0x040fe40000784270 */
[----:B0-----:R-:W-:Y:S01]  /*11e70*/  F2FP.BF16.F32.PACK_AB R8, RZ, R202 ;  /* 0x000000caff08723e */ /* 0x001fe200000010ff */
[----:B------:R-:W-:Y:S01]  /*11e80*/  @P1 STG.E.U16 desc[UR52][R6.64+0x90], R203 ;  /* 0x000090cb06001986 */ /* 0x000fe2000c101534 */
[C---:B------:R-:W-:Y:S02]  /*11e90*/  ISETP.GT.AND P1, PT, R0.reuse, 0x8, P2 ;  /* 0x000000080000780c */ /* 0x040fe40001724270 */
[C---:B------:R-:W-:Y:S01]  /*11ea0*/  ISETP.GT.AND P2, PT, R3.reuse, 0x58, PT ;  /* 0x000000580300780c */ /* 0x040fe20003f44270 */
[----:B------:R0:W-:Y:S01]  /*11eb0*/  @P3 STG.E.U16 desc[UR52][R6.64+0x92], R8 ;  /* 0x0000920806003986 */ /* 0x0001e2000c101534 */
[C---:B------:R-:W-:Y:S02]  /*11ec0*/  ISETP.GT.AND P3, PT, R0.reuse, 0x8, P0 ;  /* 0x000000080000780c */ /* 0x040fe40000764270 */
[----:B------:R-:W-:Y:S01]  /*11ed0*/  ISETP.GT.AND P0, PT, R3, 0x59, PT ;  /* 0x000000590300780c */ /* 0x000fe20003f04270 */
        /* <DEDUP_REMOVED lines=73> */
[C---:B------:R-:W-:Y:S02]  /*12370*/  ISETP.GT.AND P4, PT, R0.reuse, RZ, P0 ;  /* 0x000000ff0000720c */ /* 0x040fe40000784270 */
[----:B------:R-:W-:Y:S01]  /*12380*/  F2FP.BF16.F32.PACK_AB R232, RZ, R232 ;  /* 0x000000e8ffe8723e */ /* 0x000fe200000010ff */
[----:B------:R-:W-:Y:S01]  /*12390*/  @P1 STG.E.U16 desc[UR52][R6.64+0x110], R235 ;  /* 0x000110eb06001986 */ /* 0x000fe2000c101534 */
[----:B------:R-:W-:Y:S02]  /*123a0*/  F2FP.BF16.F32.PACK_AB R233, RZ, R233 ;  /* 0x000000e9ffe9723e */ /* 0x000fe400000010ff */
[C---:B------:R-:W-:Y:S01]  /*123b0*/  ISETP.GT.AND P1, PT, R0.reuse, 0x8, P2 ;  /* 0x000000080000780c */ /* 0x040fe20001724270 */
[----:B------:R-:W-:Y:S01]  /*123c0*/  @P3 STG.E.U16 desc[UR52][R6.64+0x112], R234 ;  /* 0x000112ea06003986 */ /* 0x000fe2000c101534 */
[C---:B------:R-:W-:Y:S02]  /*123d0*/  ISETP.GT.AND P2, PT, R3.reuse, 0x98, PT ;  /* 0x000000980300780c */ /* 0x040fe40003f44270 */
[----:B------:R-:W-:Y:S01]  /*123e0*/  ISETP.GT.AND P3, PT, R0, 0x8, P0 ;  /* 0x000000080000780c */ /* 0x000fe20000764270 */
[----:B------:R-:W-:Y:S01]  /*123f0*/  FMUL R176, R176, R2 ;  /* 0x00000002b0b07220 */ /* 0x000fe20000400000 */
[----:B------:R-:W-:Y:S01]  /*12400*/  ISETP.GT.AND P0, PT, R3, 0x99, PT ;  /* 0x000000990300780c */ /* 0x000fe20003f04270 */
[----:B------:R-:W-:Y:S01]  /*12410*/  @P5 STG.E.U16 desc[UR52][R4.64+0x120], R232 ;  /* 0x000120e804005986 */ /* 0x000fe2000c101534 */
[----:B------:R-:W-:-:S03]  /*12420*/  ISETP.GT.AND P5, PT, R0, RZ, P2 ;  /* 0x000000ff0000720c */ /* 0x000fc600017a4270 */
[----:B------:R-:W-:Y:S01]  /*12430*/  @P4 STG.E.U16 desc[UR52][R4.64+0x122], R233 ;  /* 0x000122e904004986 */ /* 0x000fe2000c101534 */
[----:B------:R-:W-:Y:S02]  /*12440*/  ISETP.GT.AND P4, PT, R0, RZ, P0 ;  /* 0x000000ff0000720c */ /* 0x000fe40000784270 */
[----:B0-----:R-:W-:Y:S01]  /*12450*/  F2FP.BF16.F32.PACK_AB R8, RZ, R147 ;  /* 0x00000093ff08723e */ /* 0x001fe200000010ff */
[----:B------:R-:W-:Y:S01]  /*12460*/  FMUL R177, R177, R2 ;  /* 0x00000002b1b17220 */ /* 0x000fe20000400000 */
[----:B------:R-:W-:Y:S01]  /*12470*/  F2FP.BF16.F32.PACK_AB R10, RZ, R148 ;  /* 0x00000094ff0a723e */ /* 0x000fe200000010ff */
[-C--:B------:R-:W-:Y:S01]  /*12480*/  FMUL R178, R178, R2.reuse ;  /* 0x00000002b2b27220 */ /* 0x080fe20000400000 */
[----:B------:R-:W-:Y:S01]  /*12490*/  FMUL R179, R179, R2 ;  /* 0x00000002b3b37220 */ /* 0x000fe20000400000 */
[----:B------:R0:W-:Y:S01]  /*124a0*/  @P1 STG.E.U16 desc[UR52][R6.64+0x120], R8 ;  /* 0x0001200806001986 */ /* 0x0001e2000c101534 */
[C---:B------:R-:W-:Y:S02]  /*124b0*/  ISETP.GT.AND P1, PT, R0.reuse, 0x8, P2 ;  /* 0x000000080000780c */ /* 0x040fe40001724270 */
[----:B------:R-:W-:Y:S01]  /*124c0*/  ISETP.GT.AND P2, PT, R3, 0xa0, PT ;  /* 0x000000a00300780c */ /* 0x000fe20003f44270 */
[----:B------:R1:W-:Y:S01]  /*124d0*/  @P3 STG.E.U16 desc[UR52][R6.64+0x122], R10 ;  /* 0x0001220a06003986 */ /* 0x0003e2000c101534 */
[----:B------:R-:W-:-:S02]  /*124e0*/  ISETP.GT.AND P3, PT, R0, 0x8, P0 ;  /* 0x000000080000780c */ /* 0x000fc40000764270 */
[----:B------:R-:W-:Y:S01]  /*124f0*/  ISETP.GT.AND P0, PT, R3, 0xa1, PT ;  /* 0x000000a10300780c */ /* 0x000fe20003f04270 */
[----:B------:R-:W-:Y:S01]  /*12500*/  @P5 STG.E.U16 desc[UR52][R4.64+0x130], R236 ;  /* 0x000130ec04005986 */ /* 0x000fe2000c101534 */
[C---:B------:R-:W-:Y:S02]  /*12510*/  ISETP.GT.AND P5, PT, R0.reuse, RZ, P2 ;  /* 0x000000ff0000720c */ /* 0x040fe400017a4270 */
[----:B0-----:R-:W-:Y:S01]  /*12520*/  F2FP.BF16.F32.PACK_AB R8, RZ, R149 ;  /* 0x00000095ff08723e */ /* 0x001fe200000010ff */
[----:B------:R-:W-:Y:S01]  /*12530*/  @P4 STG.E.U16 desc[UR52][R4.64+0x132], R237 ;  /* 0x000132ed04004986 */ /* 0x000fe2000c101534 */
[----:B------:R-:W-:Y:S02]  /*12540*/  ISETP.GT.AND P4, PT, R0, RZ, P0 ;  /* 0x000000ff0000720c */ /* 0x000fe40000784270 */
[----:B-1----:R-:W-:Y:S01]  /*12550*/  F2FP.BF16.F32.PACK_AB R10, RZ, R150 ;  /* 0x00000096ff0a723e */ /* 0x002fe200000010ff */
[-C--:B------:R-:W-:Y:S01]  /*12560*/  FMUL R180, R180, R2.reuse ;  /* 0x00000002b4b47220 */ /* 0x080fe20000400000 */
[----:B------:R-:W-:Y:S01]  /*12570*/  PRMT R11, R8, 0x7610, R11 ;  /* 0x00007610080b7816 */ /* 0x000fe2000000000b */
[-C--:B------:R-:W-:Y:S01]  /*12580*/  FMUL R181, R181, R2.reuse ;  /* 0x00000002b5b57220 */ /* 0x080fe20000400000 */
[----:B------:R-:W-:Y:S01]  /*12590*/  PRMT R12, R10, 0x7610, R12 ;  /* 0x000076100a0c7816 */ /* 0x000fe2000000000c */
[----:B------:R-:W-:Y:S01]  /*125a0*/  FMUL R182, R182, R2 ;  /* 0x00000002b6b67220 */ /* 0x000fe20000400000 */
[----:B------:R-:W-:Y:S01]  /*125b0*/  F2FP.BF16.F32.PACK_AB R8, RZ, R151 ;  /* 0x00000097ff08723e */ /* 0x000fe200000010ff */
[----:B------:R-:W-:Y:S01]  /*125c0*/  @P1 STG.E.U16 desc[UR52][R6.64+0x130], R11 ;  /* 0x0001300b06001986 */ /* 0x000fe2000c101534 */
[----:B------:R-:W-:-:S02]  /*125d0*/  F2FP.BF16.F32.PACK_AB R10, RZ, R16 ;  /* 0x00000010ff0a723e */ /* 0x000fc400000010ff */
[C---:B------:R-:W-:Y:S01]  /*125e0*/  ISETP.GT.AND P1, PT, R0.reuse, 0x8, P2 ;  /* 0x000000080000780c */ /* 0x040fe20001724270 */
[----:B------:R-:W-:Y:S01]  /*125f0*/  @P3 STG.E.U16 desc[UR52][R6.64+0x132], R12 ;  /* 0x0001320c06003986 */ /* 0x000fe2000c101534 */
[----:B------:R-:W-:Y:S02]  /*12600*/  ISETP.GT.AND P2, PT, R3, 0xa8, PT ;  /* 0x000000a80300780c */ /* 0x000fe40003f44270 */
[C---:B------:R-:W-:Y:S01]  /*12610*/  ISETP.GT.AND P3, PT, R0.reuse, 0x8, P0 ;  /* 0x000000080000780c */ /* 0x040fe20000764270 */
[----:B------:R-:W-:Y:S01]  /*12620*/  FMUL R183, R183, R2 ;  /* 0x00000002b7b77220 */ /* 0x000fe20000400000 */
[----:B------:R-:W-:Y:S01]  /*12630*/  ISETP.GT.AND P0, PT, R3, 0xa9, PT ;  /* 0x000000a90300780c */ /* 0x000fe20003f04270 */
[----:B------:R-:W-:Y:S01]  /*12640*/  @P5 STG.E.U16 desc[UR52][R4.64+0x140], R8 ;  /* 0x0001400804005986 */ /* 0x000fe2000c101534 */
[----:B------:R-:W-:-:S03]  /*12650*/  ISETP.GT.AND P5, PT, R0, RZ, P2 ;  /* 0x000000ff0000720c */ /* 0x000fc600017a4270 */
[----:B------:R-:W-:Y:S01]  /*12660*/  @P4 STG.E.U16 desc[UR52][R4.64+0x142], R10 ;  /* 0x0001420a04004986 */ /* 0x000fe2000c101534 */
[----:B------:R-:W-:Y:S02]  /*12670*/  ISETP.GT.AND P4, PT, R0, RZ, P0 ;  /* 0x000000ff0000720c */ /* 0x000fe40000784270 */
[----:B------:R-:W-:Y:S01]  /*12680*/  F2FP.BF16.F32.PACK_AB R155, RZ, R155 ;  /* 0x0000009bff9b723e */ /* 0x000fe200000010ff */
[----:B------:R-:W-:Y:S01]  /*12690*/  FMUL R184, R184, R2 ;  /* 0x00000002b8b87220 */ /* 0x000fe20000400000 */
[----:B------:R-:W-:Y:S01]  /*126a0*/  F2FP.BF16.F32.PACK_AB R156, RZ, R156 ;  /* 0x0000009cff9c723e */ /* 0x000fe200000010ff */
[----:B------:R-:W-:Y:S01]  /*126b0*/  FMUL R185, R185, R2 ;  /* 0x00000002b9b97220 */ /* 0x000fe20000400000 */
[----:B------:R-:W-:Y:S01]  /*126c0*/  F2FP.BF16.F32.PACK_AB R157, RZ, R157 ;  /* 0x0000009dff9d723e */ /* 0x000fe200000010ff */
[----:B------:R-:W-:Y:S01]  /*126d0*/  @P1 STG.E.U16 desc[UR52][R6.64+0x140], R155 ;  /* 0x0001409b06001986 */ /* 0x000fe2000c101534 */
[----:B------:R-:W-:Y:S02]  /*126e0*/  F2FP.BF16.F32.PACK_AB R158, RZ, R158 ;  /* 0x0000009eff9e723e */ /* 0x000fe400000010ff */
[----:B------:R-:W-:Y:S01]  /*126f0*/  ISETP.GT.AND P1, PT, R0, 0x8, P2 ;  /* 0x000000080000780c */ /* 0x000fe20001724270 */
[----:B------:R-:W-:Y:S01]  /*12700*/  @P3 STG.E.U16 desc[UR52][R6.64+0x142], R156 ;  /* 0x0001429c06003986 */ /* 0x000fe2000c101534 */
[----:B------:R-:W-:-:S02]  /*12710*/  ISETP.GT.AND P2, PT, R3, 0xb0, PT ;  /* 0x000000b00300780c */ /* 0x000fc40003f44270 */
[----:B------:R-:W-:Y:S01]  /*12720*/  ISETP.GT.AND P3, PT, R0, 0x8, P0 ;  /* 0x000000080000780c */ /* 0x000fe20000764270 */
        /* <DEDUP_REMOVED lines=153> */
[----:B------:R-:W-:Y:S01]  /*130c0*/  @P5 STG.E.U16 desc[UR52][R4.64+0x1e0], R193 ;  /* 0x0001e0c104005986 */ /* 0x000fe2000c101534 */
[----:B------:R-:W-:-:S03]  /*130d0*/  ISETP.GT.AND P1, PT, R3, 0xf9, PT ;  /* 0x000000f90300780c */ /* 0x000fc60003f24270 */
[----:B------:R-:W-:Y:S01]  /*130e0*/  @P4 STG.E.U16 desc[UR52][R4.64+0x1e2], R194 ;  /* 0x0001e2c204004986 */ /* 0x000fe2000c101534 */
[C---:B------:R-:W-:Y:S02]  /*130f0*/  ISETP.GT.AND P4, PT, R0.reuse, RZ, P3 ;  /* 0x000000ff0000720c */ /* 0x040fe40001f84270 */
[----:B------:R-:W-:Y:S01]  /*13100*/  F2FP.BF16.F32.PACK_AB R195, RZ, R195 ;  /* 0x000000c3ffc3723e */ /* 0x000fe200000010ff */
[-C--:B------:R-:W-:Y:S01]  /*13110*/  FMUL R37, R37, R2.reuse ;  /* 0x0000000225257220 */ /* 0x080fe20000400000 */
[----:B------:R-:W-:Y:S01]  /*13120*/  ISETP.GT.AND P5, PT, R0, RZ, P1 ;  /* 0x000000ff0000720c */ /* 0x000fe20000fa4270 */
[----:B------:R-:W-:Y:S01]  /*13130*/  FMUL R38, R38, R2 ;  /* 0x0000000226267220 */ /* 0x000fe20000400000 */
[----:B------:R-:W-:Y:S01]  /*13140*/  F2FP.BF16.F32.PACK_AB R196, RZ, R196 ;  /* 0x000000c4ffc4723e */ /* 0x000fe200000010ff */
[----:B------:R-:W-:Y:S01]  /*13150*/  @P2 STG.E.U16 desc[UR52][R6.64+0x1e0], R195 ;  /* 0x0001e0c306002986 */ /* 0x000fe2000c101534 */
[----:B------:R-:W-:Y:S02]  /*13160*/  F2FP.BF16.F32.PACK_AB R197, RZ, R197 ;  /* 0x000000c5ffc5723e */ /* 0x000fe400000010ff */
[----:B------:R-:W-:Y:S01]  /*13170*/  ISETP.GT.AND P3, PT, R0, 0x8, P3 ;  /* 0x000000080000780c */ /* 0x000fe20001f64270 */
[-C--:B------:R-:W-:Y:S01]  /*13180*/  FMUL R39, R39, R2.reuse ;  /* 0x0000000227277220 */ /* 0x080fe20000400000 */
[----:B------:R-:W-:Y:S01]  /*13190*/  ISETP.GT.AND P2, PT, R3, 0x100, PT ;  /* 0x000001000300780c */ /* 0x000fe20003f44270 */
[-C--:B------:R-:W-:Y:S01]  /*131a0*/  FMUL R40, R40, R2.reuse ;  /* 0x0000000228287220 */ /* 0x080fe20000400000 */
[----:B------:R-:W-:Y:S01]  /*131b0*/  ISETP.GT.AND P1, PT, R0, 0x8, P1 ;  /* 0x000000080000780c */ /* 0x000fe20000f24270 */
[----:B--2---:R-:W-:Y:S01]  /*131c0*/  FMUL R9, R9, R2 ;  /* 0x0000000209097220 */ /* 0x004fe20000400000 */
[----:B------:R-:W-:Y:S01]  /*131d0*/  F2FP.BF16.F32.PACK_AB R198, RZ, R198 ;  /* 0x000000c6ffc6723e */ /* 0x000fe200000010ff */
[----:B------:R-:W-:Y:S01]  /*131e0*/  @P0 STG.E.U16 desc[UR52][R6.64+0x1e2], R196 ;  /* 0x0001e2c406000986 */ /* 0x000fe2000c101534 */
[----:B------:R-:W-:-:S03]  /*131f0*/  ISETP.GT.AND P0, PT, R3, 0x101, PT ;  /* 0x000001010300780c */ /* 0x000fc60003f04270 */
[----:B------:R-:W-:Y:S01]  /*13200*/  @P4 STG.E.U16 desc[UR52][R4.64+0x1f0], R197 ;  /* 0x0001f0c504004986 */ /* 0x000fe2000c101534 */
[C---:B------:R-:W-:Y:S02]  /*13210*/  ISETP.GT.AND P4, PT, R0.reuse, RZ, P2 ;  /* 0x000000ff0000720c */ /* 0x040fe40001784270 */
[----:B------:R-:W-:Y:S01]  /*13220*/  F2FP.BF16.F32.PACK_AB R9, RZ, R9 ;  /* 0x00000009ff09723e */ /* 0x000fe200000010ff */
[----:B------:R-:W-:Y:S01]  /*13230*/  @P5 STG.E.U16 desc[UR52][R4.64+0x1f2], R198 ;  /* 0x0001f2c604005986 */ /* 0x000fe2000c101534 */
[----:B------:R-:W-:Y:S02]  /*13240*/  F2FP.BF16.F32.PACK_AB R199, RZ, R199 ;  /* 0x000000c7ffc7723e */ /* 0x000fe400000010ff */
[C---:B------:R-:W-:Y:S01]  /*13250*/  ISETP.GT.AND P5, PT, R0.reuse, RZ, P0 ;  /* 0x000000ff0000720c */ /* 0x040fe200007a4270 */
[----:B------:R-:W-:Y:S01]  /*13260*/  @P3 STG.E.U16 desc[UR52][R6.64+0x1f0], R9 ;  /* 0x0001f00906003986 */ /* 0x000fe2000c101534 */
[----:B------:R-:W-:Y:S02]  /*13270*/  F2FP.BF16.F32.PACK_AB R24, RZ, R24 ;  /* 0x00000018ff18723e */ /* 0x000fe400000010ff */
[----:B------:R-:W-:Y:S01]  /*13280*/  ISETP.GT.AND P2, PT, R0, 0x8, P2 ;  /* 0x000000080000780c */ /* 0x000fe20001744270 */
[----:B------:R-:W-:Y:S01]  /*13290*/  @P1 STG.E.U16 desc[UR52][R6.64+0x1f2], R199 ;  /* 0x0001f2c706001986 */ /* 0x000fe2000c101534 */
[----:B------:R-:W-:-:S02]  /*132a0*/  ISETP.GT.AND P1, PT, R3, 0x108, PT ;  /* 0x000001080300780c */ /* 0x000fc40003f24270 */
[----:B------:R-:W-:Y:S01]  /*132b0*/  F2FP.BF16.F32.PACK_AB R25, RZ, R25 ;  /* 0x00000019ff19723e */ /* 0x000fe200000010ff */
[----:B------:R-:W-:Y:S01]  /*132c0*/  @P4 STG.E.U16 desc[UR52][R4.64+0x200], R24 ;  /* 0x0002001804004986 */ /* 0x000fe2000c101534 */
[C---:B------:R-:W-:Y:S02]  /*132d0*/  ISETP.GT.AND P3, PT, R0.reuse, 0x8, P0 ;  /* 0x000000080000780c */ /* 0x040fe40000764270 */
[----:B------:R-:W-:Y:S01]  /*132e0*/  ISETP.GT.AND P0, PT, R3, 0x109, PT ;  /* 0x000001090300780c */ /* 0x000fe20003f04270 */
[----:B------:R-:W-:Y:S01]  /*132f0*/  FMUL R41, R41, R2 ;  /* 0x0000000229297220 */ /* 0x000fe20000400000 */
[C---:B------:R-:W-:Y:S01]  /*13300*/  ISETP.GT.AND P4, PT, R0.reuse, RZ, P1 ;  /* 0x000000ff0000720c */ /* 0x040fe20000f84270 */
[----:B------:R-:W-:Y:S01]  /*13310*/  @P5 STG.E.U16 desc[UR52][R4.64+0x202], R25 ;  /* 0x0002021904005986 */ /* 0x000fe2000c101534 */
[----:B------:R-:W-:Y:S02]  /*13320*/  F2FP.BF16.F32.PACK_AB R26, RZ, R26 ;  /* 0x0000001aff1a723e */ /* 0x000fe400000010ff */
[----:B------:R-:W-:Y:S01]  /*13330*/  ISETP.GT.AND P5, PT, R0, RZ, P0 ;  /* 0x000000ff0000720c */ /* 0x000fe200007a4270 */
[----:B------:R-:W-:Y:S01]  /*13340*/  FMUL R42, R42, R2 ;  /* 0x000000022a2a7220 */ /* 0x000fe20000400000 */
[----:B------:R-:W-:Y:S01]  /*13350*/  F2FP.BF16.F32.PACK_AB R27, RZ, R27 ;  /* 0x0000001bff1b723e */ /* 0x000fe200000010ff */
[----:B------:R-:W-:Y:S01]  /*13360*/  @P2 STG.E.U16 desc[UR52][R6.64+0x200], R26 ;  /* 0x0002001a06002986 */ /* 0x000fe2000c101534 */
[----:B------:R-:W-:-:S02]  /*13370*/  F2FP.BF16.F32.PACK_AB R28, RZ, R28 ;  /* 0x0000001cff1c723e */ /* 0x000fc400000010ff */
[C---:B------:R-:W-:Y:S01]  /*13380*/  ISETP.GT.AND P2, PT, R0.reuse, 0x8, P1 ;  /* 0x000000080000780c */ /* 0x040fe20000f44270 */
[----:B------:R-:W-:Y:S01]  /*13390*/  FMUL R43, R43, R2 ;  /* 0x000000022b2b7220 */ /* 0x000fe20000400000 */
[C---:B------:R-:W-:Y:S01]  /*133a0*/  ISETP.GT.AND P1, PT, R3.reuse, 0x110, PT ;  /* 0x000001100300780c */ /* 0x040fe20003f24270 */
[----:B------:R-:W-:Y:S01]  /*133b0*/  @P3 STG.E.U16 desc[UR52][R6.64+0x202], R27 ;  /* 0x0002021b06003986 */ /* 0x000fe2000c101534 */
[----:B------:R-:W-:Y:S02]  /*133c0*/  F2FP.BF16.F32.PACK_AB R29, RZ, R29 ;  /* 0x0000001dff1d723e */ /* 0x000fe400000010ff */
[C---:B------:R-:W-:Y:S01]  /*133d0*/  ISETP.GT.AND P3, PT, R0.reuse, 0x8, P0 ;  /* 0x000000080000780c */ /* 0x040fe20000764270 */
[----:B------:R-:W-:Y:S01]  /*133e0*/  @P4 STG.E.U16 desc[UR52][R4.64+0x210], R28 ;  /* 0x0002101c04004986 */ /* 0x000fe2000c101534 */
[----:B------:R-:W-:Y:S02]  /*133f0*/  ISETP.GT.AND P0, PT, R3, 0x111, PT ;  /* 0x000001110300780c */ /* 0x000fe40003f04270 */
[----:B------:R-:W-:Y:S01]  /*13400*/  ISETP.GT.AND P4, PT, R0, RZ, P1 ;  /* 0x000000ff0000720c */ /* 0x000fe20000f84270 */
[----:B------:R-:W-:Y:S01]  /*13410*/  @P5 STG.E.U16 desc[UR52][R4.64+0x212], R29 ;  /* 0x0002121d04005986 */ /* 0x000fe2000c101534 */
[----:B------:R-:W-:-:S02]  /*13420*/  F2FP.BF16.F32.PACK_AB R30, RZ, R30 ;  /* 0x0000001eff1e723e */ /* 0x000fc400000010ff */
[----:B------:R-:W-:Y:S01]  /*13430*/  ISETP.GT.AND P5, PT, R0, RZ, P0 ;  /* 0x000000ff0000720c */ /* 0x000fe200007a4270 */
[----:B------:R-:W-:Y:S01]  /*13440*/  FMUL R44, R44, R2 ;  /* 0x000000022c2c7220 */ /* 0x000fe20000400000 */
[----:B------:R-:W-:Y:S01]  /*13450*/  F2FP.BF16.F32.PACK_AB R31, RZ, R31 ;  /* 0x0000001fff1f723e */ /* 0x000fe200000010ff */
[----:B------:R-:W-:Y:S01]  /*13460*/  @P2 STG.E.U16 desc[UR52][R6.64+0x210], R30 ;  /* 0x0002101e06002986 */ /* 0x000fe2000c101534 */
[----:B------:R-:W-:Y:S02]  /*13470*/  F2FP.BF16.F32.PACK_AB R32, RZ, R32 ;  /* 0x00000020ff20723e */ /* 0x000fe400000010ff */
[----:B------:R-:W-:Y:S01]  /*13480*/  ISETP.GT.AND P2, PT, R0, 0x8, P1 ;  /* 0x000000080000780c */ /* 0x000fe20000f44270 */
[----:B------:R-:W-:Y:S01]  /*13490*/  FMUL R45, R45, R2 ;  /* 0x000000022d2d7220 */ /* 0x000fe20000400000 */
[----:B------:R-:W-:Y:S01]  /*134a0*/  ISETP.GT.AND P1, PT, R3, 0x118, PT ;  /* 0x000001180300780c */ /* 0x000fe20003f24270 */
[----:B------:R-:W-:Y:S01]  /*134b0*/  @P3 STG.E.U16 desc[UR52][R6.64+0x212], R31 ;  /* 0x0002121f06003986 */ /* 0x000fe2000c101534 */
[----:B------:R-:W-:-:S02]  /*134c0*/  F2FP.BF16.F32.PACK_AB R33, RZ, R33 ;  /* 0x00000021ff21723e */ /* 0x000fc400000010ff */
[C---:B------:R-:W-:Y:S01]  /*134d0*/  ISETP.GT.AND P3, PT, R0.reuse, 0x8, P0 ;  /* 0x000000080000780c */ /* 0x040fe20000764270 */
[----:B------:R-:W-:Y:S01]  /*134e0*/  @P4 STG.E.U16 desc[UR52][R4.64+0x220], R32 ;  /* 0x0002202004004986 */ /* 0x000fe2000c101534 */
[----:B------:R-:W-:Y:S02]  /*134f0*/  ISETP.GT.AND P0, PT, R3, 0x119, PT ;  /* 0x000001190300780c */ /* 0x000fe40003f04270 */
        /* <DEDUP_REMOVED lines=82> */
[----:B------:R-:W-:Y:S01]  /*13a20*/  F2FP.BF16.F32.PACK_AB R54, RZ, R54 ;  /* 0x00000036ff36723e */ /* 0x000fe200000010ff */
[-C--:B------:R-:W-:Y:S01]  /*13a30*/  FMUL R56, R56, R2.reuse ;  /* 0x0000000238387220 */ /* 0x080fe20000400000 */
[----:B------:R-:W-:Y:S01]  /*13a40*/  ISETP.GT.AND P5, PT, R0, RZ, P0 ;  /* 0x000000ff0000720c */ /* 0x000fe200007a4270 */
[----:B------:R-:W-:Y:S01]  /*13a50*/  FMUL R57, R57, R2 ;  /* 0x0000000239397220 */ /* 0x000fe20000400000 */
[----:B------:R-:W-:Y:S01]  /*13a60*/  F2FP.BF16.F32.PACK_AB R55, RZ, R55 ;  /* 0x00000037ff37723e */ /* 0x000fe200000010ff */
[----:B------:R-:W-:Y:S01]  /*13a70*/  @P2 STG.E.U16 desc[UR52][R6.64+0x270], R54 ;  /* 0x0002703606002986 */ /* 0x000fe2000c101534 */
[----:B------:R-:W-:-:S02]  /*13a80*/  F2FP.BF16.F32.PACK_AB R56, RZ, R56 ;  /* 0x00000038ff38723e */ /* 0x000fc400000010ff */
[----:B------:R-:W-:Y:S01]  /*13a90*/  ISETP.GT.AND P2, PT, R0, 0x8, P1 ;  /* 0x000000080000780c */ /* 0x000fe20000f44270 */
[-C--:B------:R-:W-:Y:S01]  /*13aa0*/  FMUL R58, R58, R2.reuse ;  /* 0x000000023a3a7220 */ /* 0x080fe20000400000 */
[C---:B------:R-:W-:Y:S01]  /*13ab0*/  ISETP.GT.AND P1, PT, R3.reuse, 0x148, PT ;  /* 0x000001480300780c */ /* 0x040fe20003f24270 */
[----:B------:R-:W-:Y:S01]  /*13ac0*/  @P3 STG.E.U16 desc[UR52][R6.64+0x272], R55 ;  /* 0x0002723706003986 */ /* 0x000fe2000c101534 */
[----:B------:R-:W-:Y:S02]  /*13ad0*/  F2FP.BF16.F32.PACK_AB R57, RZ, R57 ;  /* 0x00000039ff39723e */ /* 0x000fe400000010ff */
[C---:B------:R-:W-:Y:S01]  /*13ae0*/  ISETP.GT.AND P3, PT, R0.reuse, 0x8, P0 ;  /* 0x000000080000780c */ /* 0x040fe20000764270 */
[----:B------:R-:W-:Y:S01]  /*13af0*/  @P4 STG.E.U16 desc[UR52][R4.64+0x280], R56 ;  /* 0x0002803804004986 */ /* 0x000fe2000c101534 */
[----:B------:R-:W-:Y:S02]  /*13b00*/  ISETP.GT.AND P0, PT, R3, 0x149, PT ;  /* 0x000001490300780c */ /* 0x000fe40003f04270 */
[----:B------:R-:W-:Y:S01]  /*13b10*/  ISETP.GT.AND P4, PT, R0, RZ, P1 ;  /* 0x000000ff0000720c */ /* 0x000fe20000f84270 */
[----:B------:R-:W-:Y:S01]  /*13b20*/  FMUL R59, R59, R2 ;  /* 0x000000023b3b7220 */ /* 0x000fe20000400000 */
        /* <DEDUP_REMOVED lines=27> */
[----:B------:R-:W-:Y:S01]  /*13ce0*/  FMUL R66, R66, R2 ;  /* 0x0000000242427220 */ /* 0x000fe20000400000 */
[C---:B------:R-:W-:Y:S01]  /*13cf0*/  ISETP.GT.AND P1, PT, R3.reuse, 0x158, PT ;  /* 0x000001580300780c */ /* 0x040fe20003f24270 */
[----:B------:R-:W-:Y:S01]  /*13d00*/  @P3 STG.E.U16 desc[UR52][R6.64+0x292], R63 ;  /* 0x0002923f06003986 */ /* 0x000fe2000c101534 */
[----:B------:R-:W-:Y:S02]  /*13d10*/  F2FP.BF16.F32.PACK_AB R65, RZ, R65 ;  /* 0x00000041ff41723e */ /* 0x000fe400000010ff */
[----:B------:R-:W-:Y:S01]  /*13d20*/  ISETP.GT.AND P3, PT, R0, 0x8, P0 ;  /* 0x000000080000780c */ /* 0x000fe20000764270 */
[----:B------:R-:W2:Y:S01]  /*13d30*/  LDL.LU R146, [R1+0x230] ;  /* 0x0002300001927983 */ /* 0x000ea20000300800 */
[----:B------:R-:W-:-:S03]  /*13d40*/  ISETP.GT.AND P0, PT, R3, 0x159, PT ;  /* 0x000001590300780c */ /* 0x000fc60003f04270 */
[----:B------:R-:W-:Y:S01]  /*13d50*/  @P4 STG.E.U16 desc[UR52][R4.64+0x2a0], R64 ;  /* 0x0002a04004004986 */ /* 0x000fe2000c101534 */
[----:B------:R-:W-:Y:S01]  /*13d60*/  ISETP.GT.AND P4, PT, R0, RZ, P1 ;  /* 0x000000ff0000720c */ /* 0x000fe20000f84270 */
[----:B------:R-:W-:Y:S02]  /*13d70*/  FMUL R67, R67, R2 ;  /* 0x0000000243437220 */ /* 0x000fe40000400000 */
[----:B------:R-:W4:Y:S01]  /*13d80*/  LDL.LU R147, [R1+0x22c] ;  /* 0x00022c0001937983 */ /* 0x000f220000300800 */
[----:B------:R-:W-:Y:S01]  /*13d90*/  F2FP.BF16.F32.PACK_AB R66, RZ, R66 ;  /* 0x00000042ff42723e */ /* 0x000fe200000010ff */
[-C--:B------:R-:W-:Y:S02]  /*13da0*/  FMUL R68, R68, R2.reuse ;  /* 0x0000000244447220 */ /* 0x080fe40000400000 */
[----:B------:R-:W4:Y:S04]  /*13db0*/  LDL.LU R148, [R1+0x228] ;  /* 0x0002280001947983 */ /* 0x000f280000300800 */
[----:B------:R-:W4:Y:S04]  /*13dc0*/  LDL.LU R149, [R1+0x224] ;  /* 0x0002240001957983 */ /* 0x000f280000300800 */
[----:B------:R-:W-:Y:S01]  /*13dd0*/  @P5 STG.E.U16 desc[UR52][R4.64+0x2a2], R65 ;  /* 0x0002a24104005986 */ /* 0x000fe2000c101534 */
[----:B------:R-:W-:Y:S01]  /*13de0*/  ISETP.GT.AND P5, PT, R0, RZ, P0 ;  /* 0x000000ff0000720c */ /* 0x000fe200007a4270 */
[----:B------:R-:W-:Y:S01]  /*13df0*/  FMUL R69, R69, R2 ;  /* 0x0000000245457220 */ /* 0x000fe20000400000 */
[----:B------:R-:W-:Y:S01]  /*13e00*/  F2FP.BF16.F32.PACK_AB R67, RZ, R67 ;  /* 0x00000043ff43723e */ /* 0x000fe200000010ff */
[----:B------:R-:W4:Y:S01]  /*13e10*/  LDL.LU R150, [R1+0x220] ;  /* 0x0002200001967983 */ /* 0x000f220000300800 */
[----:B------:R-:W-:-:S03]  /*13e20*/  F2FP.BF16.F32.PACK_AB R68, RZ, R68 ;  /* 0x00000044ff44723e */ /* 0x000fc600000010ff */
[----:B------:R-:W-:Y:S01]  /*13e30*/  @P2 STG.E.U16 desc[UR52][R6.64+0x2a0], R66 ;  /* 0x0002a04206002986 */ /* 0x000fe2000c101534 */
[----:B------:R-:W-:Y:S02]  /*13e40*/  ISETP.GT.AND P2, PT, R0, 0x8, P1 ;  /* 0x000000080000780c */ /* 0x000fe40000f44270 */
[C---:B------:R-:W-:Y:S01]  /*13e50*/  ISETP.GT.AND P1, PT, R3.reuse, 0x160, PT ;  /* 0x000001600300780c */ /* 0x040fe20003f24270 */
[----:B------:R-:W4:Y:S01]  /*13e60*/  LDL.LU R151, [R1+0x21c] ;  /* 0x00021c0001977983 */ /* 0x000f220000300800 */
[----:B------:R-:W-:Y:S01]  /*13e70*/  F2FP.BF16.F32.PACK_AB R69, RZ, R69 ;  /* 0x00000045ff45723e */ /* 0x000fe200000010ff */
[-C--:B------:R-:W-:Y:S02]  /*13e80*/  FMUL R70, R70, R2.reuse ;  /* 0x0000000246467220 */ /* 0x080fe40000400000 */
[----:B------:R-:W-:Y:S01]  /*13e90*/  @P3 STG.E.U16 desc[UR52][R6.64+0x2a2], R67 ;  /* 0x0002a24306003986 */ /* 0x000fe2000c101534 */
[C---:B------:R-:W-:Y:S02]  /*13ea0*/  ISETP.GT.AND P3, PT, R0.reuse, 0x8, P0 ;  /* 0x000000080000780c */ /* 0x040fe40000764270 */
[----:B------:R-:W-:Y:S01]  /*13eb0*/  ISETP.GT.AND P0, PT, R3, 0x161, PT ;  /* 0x000001610300780c */ /* 0x000fe20003f04270 */
[----:B------:R-:W-:Y:S01]  /*13ec0*/  @P4 STG.E.U16 desc[UR52][R4.64+0x2b0], R68 ;  /* 0x0002b04404004986 */ /* 0x000fe2000c101534 */
[----:B------:R-:W-:Y:S01]  /*13ed0*/  ISETP.GT.AND P4, PT, R0, RZ, P1 ;  /* 0x000000ff0000720c */ /* 0x000fe20000f84270 */
[----:B------:R-:W-:Y:S01]  /*13ee0*/  FMUL R71, R71, R2 ;  /* 0x0000000247477220 */ /* 0x000fe20000400000 */
[----:B------:R-:W-:Y:S01]  /*13ef0*/  F2FP.BF16.F32.PACK_AB R70, RZ, R70 ;  /* 0x00000046ff46723e */ /* 0x000fe200000010ff */
[----:B------:R-:W-:Y:S01]  /*13f00*/  @P5 STG.E.U16 desc[UR52][R4.64+0x2b2], R69 ;  /* 0x0002b24504005986 */ /* 0x000fe2000c101534 */
        /* <DEDUP_REMOVED lines=33> */
[----:B------:R0:W5:Y:S01]  /*14120*/  LDL.LU R16, [R1+0x218] ;  /* 0x0002180001107983 */ /* 0x0001620000300800 */
[----:B------:R-:W-:Y:S01]  /*14130*/  FMUL R79, R79, R2 ;  /* 0x000000024f4f7220 */ /* 0x000fe20000400000 */
[----:B------:R-:W-:Y:S01]  /*14140*/  F2FP.BF16.F32.PACK_AB R78, RZ, R78 ;  /* 0x0000004eff4e723e */ /* 0x000fe200000010ff */
[-C--:B------:R-:W-:Y:S01]  /*14150*/  FMUL R80, R80, R2.reuse ;  /* 0x0000000250507220 */ /* 0x080fe20000400000 */
[----:B------:R-:W-:Y:S01]  /*14160*/  @P5 STG.E.U16 desc[UR52][R4.64+0x2d2], R77 ;  /* 0x0002d24d04005986 */ /* 0x000fe2000c101534 */
[----:B------:R-:W-:Y:S01]  /*14170*/  ISETP.GT.AND P5, PT, R0, RZ, P0 ;  /* 0x000000ff0000720c */ /* 0x000fe200007a4270 */
[----:B------:R-:W-:Y:S01]  /*14180*/  FMUL R81, R81, R2 ;  /* 0x0000000251517220 */ /* 0x000fe20000400000 */
[----:B------:R-:W-:Y:S01]  /*14190*/  F2FP.BF16.F32.PACK_AB R79, RZ, R79 ;  /* 0x0000004fff4f723e */ /* 0x000fe200000010ff */
[----:B------:R-:W-:Y:S01]  /*141a0*/  @P2 STG.E.U16 desc[UR52][R6.64+0x2d0], R78 ;  /* 0x0002d04e06002986 */ /* 0x000fe2000c101534 */
[----:B------:R-:W-:-:S02]  /*141b0*/  F2FP.BF16.F32.PACK_AB R80, RZ, R80 ;  /* 0x00000050ff50723e */ /* 0x000fc400000010ff */
[----:B------:R-:W-:Y:S02]  /*141c0*/  ISETP.GT.AND P2, PT, R0, 0x8, P1 ;  /* 0x000000080000780c */ /* 0x000fe40000f44270 */
[C---:B------:R-:W-:Y:S01]  /*141d0*/  ISETP.GT.AND P1, PT, R3.reuse, 0x178, PT ;  /* 0x000001780300780c */ /* 0x040fe20003f24270 */
[----:B------:R-:W-:Y:S01]  /*141e0*/  @P3 STG.E.U16 desc[UR52][R6.64+0x2d2], R79 ;  /* 0x0002d24f06003986 */ /* 0x000fe2000c101534 */
[----:B------:R-:W-:Y:S01]  /*141f0*/  F2FP.BF16.F32.PACK_AB R81, RZ, R81 ;  /* 0x00000051ff51723e */ /* 0x000fe200000010ff */
[-C--:B------:R-:W-:Y:S01]  /*14200*/  FMUL R82, R82, R2.reuse ;  /* 0x0000000252527220 */ /* 0x080fe20000400000 */
        /* <DEDUP_REMOVED lines=229> */
[C---:B------:R-:W-:Y:S02]  /*15060*/  ISETP.GT.AND P2, PT, R0.reuse, 0x8, P1 ;  /* 0x000000080000780c */ /* 0x040fe40000f44270 */
[C---:B------:R-:W-:Y:S01]  /*15070*/  ISETP.GT.AND P1, PT, R3.reuse, 0x1e0, PT ;  /* 0x000001e00300780c */ /* 0x040fe20003f24270 */
[----:B------:R-:W-:Y:S01]  /*15080*/  @P3 STG.E.U16 desc[UR52][R6.64+0x3a2], R131 ;  /* 0x0003a28306003986 */ /* 0x000fe2000c101534 */
[----:B------:R-:W-:Y:S02]  /*15090*/  F2FP.BF16.F32.PACK_AB R133, RZ, R133 ;  /* 0x00000085ff85723e */ /* 0x000fe400000010ff */
[----:B------:R-:W-:Y:S01]  /*150a0*/  ISETP.GT.AND P3, PT, R0, 0x8, P0 ;  /* 0x000000080000780c */ /* 0x000fe20000764270 */
[----:B------:R-:W-:Y:S01]  /*150b0*/  @P4 STG.E.U16 desc[UR52][R4.64+0x3b0], R132 ;  /* 0x0003b08404004986 */ /* 0x000fe2000c101534 */
[----:B------:R-:W-:Y:S01]  /*150c0*/  ISETP.GT.AND P0, PT, R3, 0x1e1, PT ;  /* 0x000001e10300780c */ /* 0x000fe20003f04270 */
[-C--:B------:R-:W-:Y:S01]  /*150d0*/  FMUL R134, R134, R2.reuse ;  /* 0x0000000286867220 */ /* 0x080fe20000400000 */
[----:B------:R-:W-:Y:S01]  /*150e0*/  ISETP.GT.AND P4, PT, R0, RZ, P1 ;  /* 0x000000ff0000720c */ /* 0x000fe20000f84270 */
[-C--:B------:R-:W-:Y:S01]  /*150f0*/  FMUL R135, R135, R2.reuse ;  /* 0x0000000287877220 */ /* 0x080fe20000400000 */
[----:B------:R-:W-:Y:S01]  /*15100*/  @P5 STG.E.U16 desc[UR52][R4.64+0x3b2], R133 ;  /* 0x0003b28504005986 */ /* 0x000fe2000c101534 */
[-C--:B------:R-:W-:Y:S01]  /*15110*/  FMUL R136, R136, R2.reuse ;  /* 0x0000000288887220 */ /* 0x080fe20000400000 */
[----:B------:R-:W-:Y:S01]  /*15120*/  ISETP.GT.AND P5, PT, R0, RZ, P0 ;  /* 0x000000ff0000720c */ /* 0x000fe200007a4270 */
[----:B------:R-:W-:Y:S01]  /*15130*/  FMUL R137, R137, R2 ;  /* 0x0000000289897220 */ /* 0x000fe20000400000 */
[----:B------:R-:W-:-:S02]  /*15140*/  F2FP.BF16.F32.PACK_AB R134, RZ, R134 ;  /* 0x00000086ff86723e */ /* 0x000fc400000010ff */
[----:B------:R-:W-:Y:S02]  /*15150*/  F2FP.BF16.F32.PACK_AB R135, RZ, R135 ;  /* 0x00000087ff87723e */ /* 0x000fe400000010ff */
[----:B------:R-:W-:Y:S01]  /*15160*/  F2FP.BF16.F32.PACK_AB R136, RZ, R136 ;  /* 0x00000088ff88723e */ /* 0x000fe200000010ff */
[----:B------:R-:W-:Y:S01]  /*15170*/  @P2 STG.E.U16 desc[UR52][R6.64+0x3b0], R134 ;  /* 0x0003b08606002986 */ /* 0x000fe2000c101534 */
[----:B------:R-:W-:-:S03]  /*15180*/  F2FP.BF16.F32.PACK_AB R137, RZ, R137 ;  /* 0x00000089ff89723e */ /* 0x000fc600000010ff */
[----:B------:R-:W-:Y:S01]  /*15190*/  @P3 STG.E.U16 desc[UR52][R6.64+0x3b2], R135 ;  /* 0x0003b28706003986 */ /* 0x000fe2000c101534 */
[----:B------:R-:W-:-:S03]  /*151a0*/  ISETP.GT.AND P1, PT, R0, 0x8, P1 ;  /* 0x000000080000780c */ /* 0x000fc60000f24270 */
[----:B------:R-:W-:Y:S01]  /*151b0*/  @P4 STG.E.U16 desc[UR52][R4.64+0x3c0], R136 ;  /* 0x0003c08804004986 */ /* 0x000fe2000c101534 */
[----:B------:R-:W-:Y:S02]  /*151c0*/  ISETP.GT.AND P4, PT, R3, 0x1e8, PT ;  /* 0x000001e80300780c */ /* 0x000fe40003f84270 */
[C---:B------:R-:W-:Y:S01]  /*151d0*/  ISETP.GT.AND P2, PT, R0.reuse, 0x8, P0 ;  /* 0x000000080000780c */ /* 0x040fe20000744270 */
[----:B------:R-:W-:Y:S01]  /*151e0*/  @P5 STG.E.U16 desc[UR52][R4.64+0x3c2], R137 ;  /* 0x0003c28904005986 */ /* 0x000fe2000c101534 */
[----:B------:R-:W-:Y:S01]  /*151f0*/  ISETP.GT.AND P5, PT, R0, RZ, P4 ;  /* 0x000000ff0000720c */ /* 0x000fe200027a4270 */
[-C--:B------:R-:W-:Y:S01]  /*15200*/  FMUL R138, R138, R2.reuse ;  /* 0x000000028a8a7220 */ /* 0x080fe20000400000 */
[-C--:B------:R-:W-:Y:S01]  /*15210*/  FMUL R139, R139, R2.reuse ;  /* 0x000000028b8b7220 */ /* 0x080fe20000400000 */
[----:B------:R-:W-:Y:S01]  /*15220*/  FMUL R140, R140, R2 ;  /* 0x000000028c8c7220 */ /* 0x000fe20000400000 */
[----:B------:R-:W-:Y:S02]  /*15230*/  ISETP.GT.AND P0, PT, R3, 0x1e9, PT ;  /* 0x000001e90300780c */ /* 0x000fe40003f04270 */
[----:B------:R-:W-:-:S02]  /*15240*/  F2FP.BF16.F32.PACK_AB R138, RZ, R138 ;  /* 0x0000008aff8a723e */ /* 0x000fc400000010ff */
[----:B------:R-:W-:Y:S02]  /*15250*/  F2FP.BF16.F32.PACK_AB R139, RZ, R139 ;  /* 0x0000008bff8b723e */ /* 0x000fe400000010ff */
[----:B------:R-:W-:Y:S02]  /*15260*/  F2FP.BF16.F32.PACK_AB R140, RZ, R140 ;  /* 0x0000008cff8c723e */ /* 0x000fe400000010ff */
[C---:B------:R-:W-:Y:S01]  /*15270*/  ISETP.GT.AND P3, PT, R0.reuse, RZ, P0 ;  /* 0x000000ff0000720c */ /* 0x040fe20000764270 */
[----:B------:R-:W-:Y:S01]  /*15280*/  @P1 STG.E.U16 desc[UR52][R6.64+0x3c0], R138 ;  /* 0x0003c08a06001986 */ /* 0x000fe2000c101534 */
[-C--:B------:R-:W-:Y:S01]  /*15290*/  FMUL R141, R141, R2.reuse ;  /* 0x000000028d8d7220 */ /* 0x080fe20000400000 */
[----:B------:R-:W-:Y:S02]  /*152a0*/  ISETP.GT.AND P4, PT, R0, 0x8, P4 ;  /* 0x000000080000780c */ /* 0x000fe40002784270 */
[----:B------:R-:W-:Y:S01]  /*152b0*/  @P2 STG.E.U16 desc[UR52][R6.64+0x3c2], R139 ;  /* 0x0003c28b06002986 */ /* 0x000fe2000c101534 */
[----:B------:R-:W-:-:S03]  /*152c0*/  FMUL R142, R142, R2 ;  /* 0x000000028e8e7220 */ /* 0x000fc60000400000 */
[----:B------:R-:W-:Y:S01]  /*152d0*/  @P5 STG.E.U16 desc[UR52][R4.64+0x3d0], R140 ;  /* 0x0003d08c04005986 */ /* 0x000fe2000c101534 */
[C---:B------:R-:W-:Y:S01]  /*152e0*/  ISETP.GT.AND P5, PT, R0.reuse, 0x8, P0 ;  /* 0x000000080000780c */ /* 0x040fe200007a4270 */
[----:B------:R-:W-:Y:S01]  /*152f0*/  FMUL R143, R143, R2 ;  /* 0x000000028f8f7220 */ /* 0x000fe20000400000 */
[----:B------:R-:W-:Y:S02]  /*15300*/  F2FP.BF16.F32.PACK_AB R141, RZ, R141 ;  /* 0x0000008dff8d723e */ /* 0x000fe400000010ff */
[----:B------:R-:W-:Y:S02]  /*15310*/  F2FP.BF16.F32.PACK_AB R142, RZ, R142 ;  /* 0x0000008eff8e723e */ /* 0x000fe400000010ff */
[----:B------:R-:W-:Y:S01]  /*15320*/  F2FP.BF16.F32.PACK_AB R143, RZ, R143 ;  /* 0x0000008fff8f723e */ /* 0x000fe200000010ff */
[----:B------:R-:W-:Y:S01]  /*15330*/  @P3 STG.E.U16 desc[UR52][R4.64+0x3d2], R141 ;  /* 0x0003d28d04003986 */ /* 0x000fe2000c101534 */
[C---:B------:R-:W-:Y:S02]  /*15340*/  ISETP.GT.AND P3, PT, R3.reuse, 0x1f0, PT ;  /* 0x000001f00300780c */ /* 0x040fe40003f64270 */
[----:B------:R-:W-:Y:S01]  /*15350*/  ISETP.GT.AND P0, PT, R3, 0x1f1, PT ;  /* 0x000001f10300780c */ /* 0x000fe20003f04270 */
[----:B------:R-:W-:Y:S01]  /*15360*/  @P4 STG.E.U16 desc[UR52][R6.64+0x3d0], R142 ;  /* 0x0003d08e06004986 */ /* 0x000fe2000c101534 */
[----:B------:R-:W-:-:S03]  /*15370*/  ISETP.GT.AND P4, PT, R0, RZ, P3 ;  /* 0x000000ff0000720c */ /* 0x000fc60001f84270 */
[----:B------:R-:W-:Y:S01]  /*15380*/  @P5 STG.E.U16 desc[UR52][R6.64+0x3d2], R143 ;  /* 0x0003d28f06005986 */ /* 0x000fe2000c101534 */
[----:B------:R-:W-:Y:S01]  /*15390*/  ISETP.GT.AND P5, PT, R0, RZ, P0 ;  /* 0x000000ff0000720c */ /* 0x000fe200007a4270 */
[-C--:B------:R-:W-:Y:S01]  /*153a0*/  FMUL R144, R144, R2.reuse ;  /* 0x0000000290907220 */ /* 0x080fe20000400000 */
[----:B---3--:R-:W-:Y:S01]  /*153b0*/  FMUL R145, R145, R2 ;  /* 0x0000000291917220 */ /* 0x008fe20000400000 */
[----:B------:R-:W-:-:S03]  /*153c0*/  ISETP.GT.AND P2, PT, R3, 0x1f8, PT ;  /* 0x000001f80300780c */ /* 0x000fc60003f44270 */
[----:B------:R-:W-:Y:S02]  /*153d0*/  F2FP.BF16.F32.PACK_AB R144, RZ, R144 ;  /* 0x00000090ff90723e */ /* 0x000fe400000010ff */
[----:B------:R-:W-:Y:S02]  /*153e0*/  F2FP.BF16.F32.PACK_AB R145, RZ, R145 ;  /* 0x00000091ff91723e */ /* 0x000fe400000010ff */
[----:B------:R-:W-:Y:S01]  /*153f0*/  ISETP.GT.AND P1, PT, R3, 0x1f9, PT ;  /* 0x000001f90300780c */ /* 0x000fe20003f24270 */
[----:B------:R-:W-:Y:S01]  /*15400*/  @P4 STG.E.U16 desc[UR52][R4.64+0x3e0], R144 ;  /* 0x0003e09004004986 */ /* 0x000fe2000c101534 */
[C---:B------:R-:W-:Y:S02]  /*15410*/  ISETP.GT.AND P3, PT, R0.reuse, 0x8, P3 ;  /* 0x000000080000780c */ /* 0x040fe40001f64270 */
[C---:B------:R-:W-:Y:S01]  /*15420*/  ISETP.GT.AND P0, PT, R0.reuse, 0x8, P0 ;  /* 0x000000080000780c */ /* 0x040fe20000704270 */
[----:B------:R-:W-:Y:S01]  /*15430*/  @P5 STG.E.U16 desc[UR52][R4.64+0x3e2], R145 ;  /* 0x0003e29104005986 */ /* 0x000fe2000c101534 */
[----:B------:R-:W-:Y:S01]  /*15440*/  ISETP.GT.AND P5, PT, R0, RZ, P2 ;  /* 0x000000ff0000720c */ /* 0x000fe200017a4270 */
[-C--:B--2---:R-:W-:Y:S01]  /*15450*/  FMUL R146, R146, R2.reuse ;  /* 0x0000000292927220 */ /* 0x084fe20000400000 */
[C---:B------:R-:W-:Y:S01]  /*15460*/  ISETP.GT.AND P4, PT, R0.reuse, RZ, P1 ;  /* 0x000000ff0000720c */ /* 0x040fe20000f84270 */
[-C--:B----4-:R-:W-:Y:S01]  /*15470*/  FMUL R147, R147, R2.reuse ;  /* 0x0000000293937220 */ /* 0x090fe20000400000 */
[----:B------:R-:W-:Y:S01]  /*15480*/  ISETP.GT.AND P2, PT, R0, 0x8, P2 ;  /* 0x000000080000780c */ /* 0x000fe20001744270 */
[-C--:B------:R-:W-:Y:S01]  /*15490*/  FMUL R148, R148, R2.reuse ;  /* 0x0000000294947220 */ /* 0x080fe20000400000 */
[----:B------:R-:W-:Y:S01]  /*154a0*/  FMUL R149, R149, R2 ;  /* 0x0000000295957220 */ /* 0x000fe20000400000 */
[----:B------:R-:W-:-:S02]  /*154b0*/  F2FP.BF16.F32.PACK_AB R146, RZ, R146 ;  /* 0x00000092ff92723e */ /* 0x000fc400000010ff */
[----:B------:R-:W-:Y:S02]  /*154c0*/  F2FP.BF16.F32.PACK_AB R147, RZ, R147 ;  /* 0x00000093ff93723e */ /* 0x000fe400000010ff */
[----:B------:R-:W-:Y:S02]  /*154d0*/  ISETP.GT.AND P1, PT, R0, 0x8, P1 ;  /* 0x000000080000780c */ /* 0x000fe40000f24270 */
[----:B------:R-:W-:Y:S01]  /*154e0*/  F2FP.BF16.F32.PACK_AB R148, RZ, R148 ;  /* 0x00000094ff94723e */ /* 0x000fe200000010ff */
[-C--:B------:R-:W-:Y:S01]  /*154f0*/  FMUL R150, R150, R2.reuse ;  /* 0x0000000296967220 */ /* 0x080fe20000400000 */
[----:B------:R-:W-:Y:S01]  /*15500*/  F2FP.BF16.F32.PACK_AB R149, RZ, R149 ;  /* 0x00000095ff95723e */ /* 0x000fe200000010ff */
[----:B------:R-:W-:Y:S01]  /*15510*/  FMUL R151, R151, R2 ;  /* 0x0000000297977220 */ /* 0x000fe20000400000 */
[----:B------:R-:W-:Y:S04]  /*15520*/  @P3 STG.E.U16 desc[UR52][R6.64+0x3e0], R146 ;  /* 0x0003e09206003986 */ /* 0x000fe8000c101534 */
[----:B------:R-:W-:Y:S01]  /*15530*/  @P0 STG.E.U16 desc[UR52][R6.64+0x3e2], R147 ;  /* 0x0003e29306000986 */ /* 0x000fe2000c101534 */
[----:B------:R-:W-:-:S03]  /*15540*/  F2FP.BF16.F32.PACK_AB R150, RZ, R150 ;  /* 0x00000096ff96723e */ /* 0x000fc600000010ff */
[----:B------:R-:W-:Y:S01]  /*15550*/  @P5 STG.E.U16 desc[UR52][R4.64+0x3f0], R148 ;  /* 0x0003f09404005986 */ /* 0x000fe2000c101534 */
[----:B------:R-:W-:-:S03]  /*15560*/  F2FP.BF16.F32.PACK_AB R151, RZ, R151 ;  /* 0x00000097ff97723e */ /* 0x000fc600000010ff */
[----:B------:R1:W-:Y:S02]  /*15570*/  @P4 STG.E.U16 desc[UR52][R4.64+0x3f2], R149 ;  /* 0x0003f29504004986 */ /* 0x0003e4000c101534 */
[----:B-1----:R-:W-:Y:S02]  /*15580*/  @P2 IMAD.MOV.U32 R4, RZ, RZ, R6 ;  /* 0x000000ffff042224 */ /* 0x002fe400078e0006 */
[----:B------:R-:W-:-:S05]  /*15590*/  @P2 IMAD.MOV.U32 R5, RZ, RZ, R7 ;  /* 0x000000ffff052224 */ /* 0x000fca00078e0007 */
[----:B------:R0:W-:Y:S04]  /*155a0*/  @P2 STG.E.U16 desc[UR52][R4.64+0x3f0], R150 ;  /* 0x0003f09604002986 */ /* 0x0001e8000c101534 */
[----:B------:R0:W-:Y:S02]  /*155b0*/  @P1 STG.E.U16 desc[UR52][R6.64+0x3f2], R151 ;  /* 0x0003f29706001986 */ /* 0x0001e4000c101534 */
.L_x_542:
[----:B------:R-:W-:Y:S05]  /*155c0*/  BSYNC B0 ;  /* 0x0000000000007941 */ /* 0x000fea0003800000 */
.L_x_32:
[----:B------:R-:W2:Y:S01]  /*155d0*/  LDL.LU R26, [R1+0x200] ;  /* 0x00020000011a7983 */ /* 0x000ea20000300800 */
[----:B---3--:R-:W-:Y:S01]  /*155e0*/  IMAD.U32 R0, RZ, RZ, UR50 ;  /* 0x00000032ff007e24 */ /* 0x008fe2000f8e00ff */
[----:B------:R-:W-:Y:S02]  /*155f0*/  ULDC.64 UR4, c[0x0][0x650] ;  /* 0x0001940000047ab9 */ /* 0x000fe40000000a00 */
[----:B------:R-:W3:Y:S01]  /*15600*/  LDL.LU R23, [R1+0x204] ;  /* 0x0002040001177983 */ /* 0x000ee20000300800 */
[----:B0-----:R-:W-:Y:S02]  /*15610*/  IMAD.U32 R3, RZ, RZ, UR50 ;  /* 0x00000032ff037e24 */ /* 0x001fe4000f8e00ff */
[----:B------:R-:W-:Y:S02]  /*15620*/  IMAD.U32 R4, RZ, RZ, UR48 ;  /* 0x00000030ff047e24 */ /* 0x000fe4000f8e00ff */
[----:B------:R-:W-:Y:S02]  /*15630*/  IMAD.MOV.U32 R18, RZ, RZ, -0x1 ;  /* 0xffffffffff127424 */ /* 0x000fe400078e00ff */
[----:B------:R0:W-:Y:S01]  /*15640*/  SYNCS.ARRIVE.TRANS64.A1T0 RZ, [R4+UR43], RZ ;  /* 0x000000ff04ff79a7 */ /* 0x0001e2000810002b */
[----:B------:R-:W-:-:S02]  /*15650*/  IMAD.MOV.U32 R19, RZ, RZ, -0x1 ;  /* 0xffffffffff137424 */ /* 0x000fc400078e00ff */
[----:B------:R-:W-:Y:S01]  /*15660*/  IMAD.MOV.U32 R17, RZ, RZ, -0x1 ;  /* 0xffffffffff117424 */ /* 0x000fe200078e00ff */
[----:B---3--:R-:W-:Y:S01]  /*15670*/  LEA R23, P0, R0, R23, 0x1 ;  /* 0x0000001700177211 */ /* 0x008fe200078008ff */
[----:B------:R-:W-:-:S04]  /*15680*/  IMAD.U32 R0, RZ, RZ, UR39 ;  /* 0x00000027ff007e24 */ /* 0x000fc8000f8e00ff */
[----:B------:R0:W-:Y:S01]  /*15690*/  STL [R1+0x204], R23 ;  /* 0x0002041701007387 */ /* 0x0001e20000100800 */
[--C-:B--2---:R-:W-:Y:S02]  /*156a0*/  LEA.HI.X R26, R3, R26, R0.reuse, 0x1, P0 ;  /* 0x0000001a031a7211 */ /* 0x104fe400000f0c00 */
[----:B------:R-:W-:Y:S02]  /*156b0*/  ISETP.GE.U32.AND P0, PT, R23, UR4, PT ;  /* 0x0000000417007c0c */ /* 0x000fe4000bf06070 */
[----:B------:R-:W-:Y:S01]  /*156c0*/  PRMT R0, RZ, 0x7610, R0 ;  /* 0x00007610ff007816 */ /* 0x000fe20000000000 */
[----:B------:R0:W-:Y:S01]  /*156d0*/  STL [R1+0x200], R26 ;  /* 0x0002001a01007387 */ /* 0x0001e20000100800 */
[----:B------:R-:W-:-:S13]  /*156e0*/  ISETP.GE.U32.AND.EX P0, PT, R26, UR5, PT, P0 ;  /* 0x000000051a007c0c */ /* 0x000fda000bf06100 */
[----:B0-----:R-:W-:Y:S05]  /*156f0*/  @P0 BRA `(.L_x_543) ;  /* 0x0000000400700947 */ /* 0x001fea0003800000 */
[----:B------:R-:W0:Y:S01]  /*15700*/  S2R R18, SR_CTAID.X ;  /* 0x0000000000127919 */ /* 0x000e220000002500 */
[----:B------:R-:W2:Y:S01]  /*15710*/  LDC.64 R10, c[0x0][0x628] ;  /* 0x00018a00ff0a7b82 */ /* 0x000ea20000000a00 */
[----:B------:R-:W-:Y:S01]  /*15720*/  ULDC UR4, c[0x0][0x150] ;  /* 0x0000540000047ab9 */ /* 0x000fe20000000800 */
[----:B-1--4-:R-:W-:Y:S01]  /*15730*/  IMAD.MOV.U32 R8, RZ, RZ, R23 ;  /* 0x000000ffff087224 */ /* 0x012fe200078e0017 */
[----:B------:R-:W1:Y:S01]  /*15740*/  S2R R20, SR_CTAID.Y ;  /* 0x0000000000147919 */ /* 0x000e620000002600 */
[----:B------:R-:W-:-:S04]  /*15750*/  IMAD.MOV.U32 R9, RZ, RZ, R26 ;  /* 0x000000ffff097224 */ /* 0x000fc800078e001a */
[----:B------:R-:W3:Y:S08]  /*15760*/  LDC R21, c[0x0][0x144] ;  /* 0x00005100ff157b82 */ /* 0x000ef00000000800 */
[----:B-----5:R-:W4:Y:S08]  /*15770*/  LDC R12, c[0x0][0x630] ;  /* 0x00018c00ff0c7b82 */ /* 0x020f300000000800 */
[----:B------:R-:W1:Y:S01]  /*15780*/  LDC.64 R14, c[0x0][0x620] ;  /* 0x00018800ff0e7b82 */ /* 0x000e620000000a00 */
[----:B--2---:R-:W-:-:S04]  /*15790*/  ISETP.NE.U32.AND P0, PT, R10, RZ, PT ;  /* 0x000000ff0a00720c */ /* 0x004fc80003f05070 */
[----:B------:R-:W-:Y:S02]  /*157a0*/  ISETP.NE.AND.EX P0, PT, R11, RZ, PT, P0 ;  /* 0x000000ff0b00720c */ /* 0x000fe40003f05300 */
[----:B0-----:R-:W-:-:S05]  /*157b0*/  I2FP.F32.U32 R0, R18 ;  /* 0x0000001200007245 */ /* 0x001fca0000201000 */
[----:B------:R-:W-:-:S04]  /*157c0*/  FMUL R0, R0, UR4 ;  /* 0x0000000400007c20 */ /* 0x000fc80008400000 */
[----:B------:R0:W2:Y:S02]  /*157d0*/  F2I.U32.TRUNC.NTZ R19, R0 ;  /* 0x0000000000137305 */ /* 0x0000a4000020f000 */
[----:B---34-:R-:W-:Y:S05]  /*157e0*/  @!P0 BRA `(.L_x_544) ;  /* 0x0000000000288947 */ /* 0x018fea0003800000 */
[----:B0-----:R-:W0:Y:S02]  /*157f0*/  LDC R0, c[0x0][0x634] ;  /* 0x00018d00ff007b82 */ /* 0x001e240000000800 */
[----:B0-----:R-:W-:-:S05]  /*15800*/  IADD3 R3, P0, R23, R0, RZ ;  /* 0x0000000017037210 */ /* 0x001fca0007f1e0ff */
        /* <DEDUP_REMOVED lines=8> */
.L_x_544:
[-CC-:B------:R-:W-:Y:S01]  /*15890*/  SHF.R.U64 R17, R8, R12.reuse, R9.reuse ;  /* 0x0000000c08117219 */ /* 0x180fe20000001209 */
[----:B------:R-:W3:Y:S01]  /*158a0*/  LDC.64 R24, c[0x0][0x640] ;  /* 0x00019000ff187b82 */ /* 0x000ee20000000a00 */
[----:B0-----:R-:W-:Y:S01]  /*158b0*/  SHF.R.U32.HI R0, RZ, R12, R9 ;  /* 0x0000000cff007219 */ /* 0x001fe20000011609 */
[----:B------:R-:W-:Y:S01]  /*158c0*/  IMAD.MOV.U32 R4, RZ, RZ, R23 ;  /* 0x000000ffff047224 */ /* 0x000fe200078e0017 */
[----:B------:R-:W-:Y:S01]  /*158d0*/  IADD3 R3, P0, RZ, -R17, RZ ;  /* 0x80000011ff037210 */ /* 0x000fe20007f1e0ff */
[----:B--2---:R-:W-:Y:S01]  /*158e0*/  IMAD.MOV R19, RZ, RZ, -R19 ;  /* 0x000000ffff137224 */ /* 0x004fe200078e0a13 */
[----:B------:R-:W-:Y:S01]  /*158f0*/  ULDC UR4, c[0x0][0x154] ;  /* 0x0000550000047ab9 */ /* 0x000fe20000000800 */
[----:B------:R-:W-:Y:S02]  /*15900*/  IMAD.MOV.U32 R7, RZ, RZ, 0x1 ;  /* 0x00000001ff077424 */ /* 0x000fe400078e00ff */
[----:B------:R-:W0:Y:S01]  /*15910*/  LDC R6, c[0x0][0x618] ;  /* 0x00018600ff067b82 */ /* 0x000e220000000800 */
[----:B------:R-:W-:-:S02]  /*15920*/  IMAD.X R5, RZ, RZ, ~R0, P0 ;  /* 0x000000ffff057224 */ /* 0x000fc400000e0e00 */
[----:B------:R-:W-:Y:S02]  /*15930*/  IMAD R21, R21, R19, R18 ;  /* 0x0000001315157224 */ /* 0x000fe400078e0212 */
[-C--:B-1----:R-:W-:Y:S02]  /*15940*/  IMAD R0, R5, R14.reuse, RZ ;  /* 0x0000000e05007224 */ /* 0x082fe400078e02ff */
[----:B------:R-:W-:Y:S01]  /*15950*/  IMAD.MOV.U32 R5, RZ, RZ, R26 ;  /* 0x000000ffff057224 */ /* 0x000fe200078e001a */
[----:B------:R-:W1:Y:S01]  /*15960*/  LDC R8, c[0x0][0x608] ;  /* 0x00018200ff087b82 */ /* 0x000e620000000800 */
[----:B------:R-:W-:-:S04]  /*15970*/  IMAD.WIDE.U32 R4, R3, R14, R4 ;  /* 0x0000000e03047225 */ /* 0x000fc800078e0004 */
[----:B------:R-:W-:-:S03]  /*15980*/  IMAD R3, R3, R15, R0 ;  /* 0x0000000f03037224 */ /* 0x000fc600078e0200 */
[----:B------:R-:W2:Y:S01]  /*15990*/  LDC R22, c[0x0][0x658] ;  /* 0x00019600ff167b82 */ /* 0x000ea20000000800 */
[----:B------:R-:W-:Y:S01]  /*159a0*/  I2FP.F32.U32 R0, R20 ;  /* 0x0000001400007245 */ /* 0x000fe20000201000 */
[----:B------:R-:W-:Y:S01]  /*159b0*/  IMAD.IADD R3, R5, 0x1, R3 ;  /* 0x0000000105037824 */ /* 0x000fe200078e0203 */
[----:B---3--:R-:W-:Y:S01]  /*159c0*/  ISETP.NE.U32.AND P0, PT, R24, RZ, PT ;  /* 0x000000ff1800720c */ /* 0x008fe20003f05070 */
[----:B------:R-:W-:Y:S02]  /*159d0*/  IMAD.MOV.U32 R5, RZ, RZ, -0x1 ;  /* 0xffffffffff057424 */ /* 0x000fe400078e00ff */
[----:B------:R-:W-:Y:S02]  /*159e0*/  FMUL R0, R0, UR4 ;  /* 0x0000000400007c20 */ /* 0x000fe40008400000 */
[----:B------:R-:W3:Y:S01]  /*159f0*/  LDC R15, c[0x0][0x148] ;  /* 0x00005200ff0f7b82 */ /* 0x000ee20000000800 */
[----:B0-----:R-:W-:Y:S01]  /*15a00*/  SHF.R.U64 R12, R4, R6, R3 ;  /* 0x00000006040c7219 */ /* 0x001fe20000001203 */
[----:B------:R0:W4:Y:S01]  /*15a10*/  F2I.U32.TRUNC.NTZ R13, R0 ;  /* 0x00000000000d7305 */ /* 0x000122000020f000 */
[----:B------:R-:W-:-:S02]  /*15a20*/  ISETP.NE.AND.EX P0, PT, R25, RZ, PT, P0 ;  /* 0x000000ff1900720c */ /* 0x000fc40003f05300 */
[----:B------:R-:W-:-:S03]  /*15a30*/  SHF.R.U32.HI R3, RZ, R6, R3 ;  /* 0x00000006ff037219 */ /* 0x000fc60000011603 */
[----:B------:R-:W0:Y:S01]  /*15a40*/  LDC R19, c[0x0][0x600] ;  /* 0x00018000ff137b82 */ /* 0x000e220000000800 */
[-CC-:B-1----:R-:W-:Y:S02]  /*15a50*/  SHF.R.U64 R10, R12, R8.reuse, R3.reuse ;  /* 0x000000080c0a7219 */ /* 0x182fe40000001203 */
[----:B------:R-:W-:-:S05]  /*15a60*/  SHF.R.U32.HI R3, RZ, R8, R3 ;  /* 0x00000008ff037219 */ /* 0x000fca0000011603 */
[----:B------:R-:W1:Y:S01]  /*15a70*/  LDC R18, c[0x0][0x648] ;  /* 0x00019200ff127b82 */ /* 0x000e620000000800 */
[-C--:B--2---:R-:W-:Y:S02]  /*15a80*/  SHF.L.U32 R4, R5, R22.reuse, RZ ;  /* 0x0000001605047219 */ /* 0x084fe400000006ff */
[-CC-:B------:R-:W-:Y:S02]  /*15a90*/  SHF.R.U64 R14, R10, R22.reuse, R3.reuse ;  /* 0x000000160a0e7219 */ /* 0x180fe40000001203 */
[----:B------:R-:W-:Y:S02]  /*15aa0*/  SHF.R.U32.HI R5, RZ, R22, R3 ;  /* 0x00000016ff057219 */ /* 0x000fe40000011603 */
[----:B------:R-:W-:Y:S01]  /*15ab0*/  LOP3.LUT R23, RZ, R4, RZ, 0x33, !PT ;  /* 0x00000004ff177212 */ /* 0x000fe200078e33ff */
[----:B------:R-:W2:Y:S01]  /*15ac0*/  LDC R26, c[0x0][0x638] ;  /* 0x00018e00ff1a7b82 */ /* 0x000ea20000000800 */
[----:B------:R-:W-:Y:S01]  /*15ad0*/  SHF.L.U32 R22, R7, R22, RZ ;  /* 0x0000001607167219 */ /* 0x000fe200000006ff */
[----:B------:R-:W-:-:S06]  /*15ae0*/  IMAD.MOV.U32 R4, RZ, RZ, R14 ;  /* 0x000000ffff047224 */ /* 0x000fcc00078e000e */
[----:B------:R-:W0:Y:S01]  /*15af0*/  LDC R27, c[0x0][0x610] ;  /* 0x00018400ff1b7b82 */ /* 0x000e220000000800 */
        /* <DEDUP_REMOVED lines=11> */
.L_x_545:
[----:B------:R-:W4:Y:S01]  /*15bb0*/  LDC R3, c[0x0][0x65c] ;  /* 0x00019700ff037b82 */ /* 0x000f220000000800 */
[----:B01----:R-:W-:Y:S01]  /*15bc0*/  SHF.R.U64 R0, R4, R18, R5 ;  /* 0x0000001204007219 */ /* 0x003fe20000001205 */
[----:B------:R-:W-:Y:S01]  /*15bd0*/  VIADD R7, R19, 0xffffffff ;  /* 0xffffffff13077836 */ /* 0x000fe20000000000 */
[----:B------:R-:W-:Y:S01]  /*15be0*/  LOP3.LUT R5, R10, R23, RZ, 0xc0, !PT ;  /* 0x000000170a057212 */ /* 0x000fe200078ec0ff */
[----:B------:R-:W-:Y:S02]  /*15bf0*/  IMAD.MOV R13, RZ, RZ, -R13 ;  /* 0x000000ffff0d7224 */ /* 0x000fe400078e0a0d */
[----:B------:R-:W-:Y:S02]  /*15c00*/  IMAD.MOV.U32 R4, RZ, RZ, 0x1 ;  /* 0x00000001ff047424 */ /* 0x000fe400078e00ff */
[----:B------:R-:W-:Y:S01]  /*15c10*/  IMAD R18, R22, R0, R5 ;  /* 0x0000000016127224 */ /* 0x000fe200078e0205 */
[----:B------:R-:W-:Y:S02]  /*15c20*/  LOP3.LUT R5, R12, R7, RZ, 0xc0, !PT ;  /* 0x000000070c057212 */ /* 0x000fe400078ec0ff */
[----:B----4-:R-:W-:Y:S01]  /*15c30*/  ISETP.NE.AND P0, PT, R3, 0x1, PT ;  /* 0x000000010300780c */ /* 0x010fe20003f05270 */
[----:B------:R-:W-:-:S04]  /*15c40*/  IMAD.MOV R3, RZ, RZ, -R0 ;  /* 0x000000ffff037224 */ /* 0x000fc800078e0a00 */
[----:B--2---:R-:W-:-:S04]  /*15c50*/  IMAD R0, R3, R26, R14 ;  /* 0x0000001a03007224 */ /* 0x004fc800078e020e */
[----:B------:R-:W-:Y:S01]  /*15c60*/  IMAD R3, R0, R19, R5 ;  /* 0x0000001300037224 */ /* 0x000fe200078e0205 */
[----:B------:R-:W-:-:S03]  /*15c70*/  PRMT R0, R4, 0x7610, R0 ;  /* 0x0000761004007816 */ /* 0x000fc60000000000 */
[----:B---3--:R-:W-:-:S04]  /*15c80*/  @P0 IMAD R21, R15, R13, R20 ;  /* 0x0000000d0f150224 */ /* 0x008fc800078e0214 */
[----:B------:R-:W-:-:S05]  /*15c90*/  IMAD R18, R18, R27, R21 ;  /* 0x0000001b12127224 */ /* 0x000fca00078e0215 */
[----:B------:R-:W-:Y:S02]  /*15ca0*/  SEL R19, R3, R18, !P0 ;  /* 0x0000001203137207 */ /* 0x000fe40004000000 */
[----:B------:R-:W-:-:S07]  /*15cb0*/  SEL R18, R18, R3, !P0 ;  /* 0x0000000312127207 */ /* 0x000fce0004000000 */
.L_x_543:
[----:B------:R-:W-:Y:S01]  /*15cc0*/  LOP3.LUT P0, RZ, R0, 0xff, RZ, 0xc0, !PT ;  /* 0x000000ff00ff7812 */ /* 0x000fe2000780c0ff */
[----:B------:R-:W-:-:S12]  /*15cd0*/  ULOP3.LUT UR46, UR46, 0x1, URZ, 0x3c, !UPT ;  /* 0x000000012e2e7892 */ /* 0x000fd8000f8e3c3f */
[----:B------:R-:W-:Y:S05]  /*15ce0*/  @P0 BRA `(.L_x_546) ;  /* 0xfffffeb800100947 */ /* 0x000fea000383ffff */
[----:B------:R-:W-:Y:S05]  /*15cf0*/  EXIT ;  /* 0x000000000000794d */ /* 0x000fea0003800000 */
.L_x_13:
[----:B------:R-:W-:-:S08]  /*15d00*/  ISETP.NE.AND P0, PT, RZ, UR4, PT ;  /* 0x00000004ff007c0c */ /* 0x000fd0000bf05270 */
[----:B01---5:R-:W0:-:S00]  /*15d10*/  USETMAXREG.DEALLOC.CTAPOOL 0x18 ;  /* 0x00000018000079c8 */ /* 0x023e0000080e0500 */
[----:B------:R-:W-:Y:S05]  /*15d20*/  @P0 EXIT ;  /* 0x000000000000094d */ /* 0x000fea0003800000 */
[----:B0-----:R-:W-:Y:S01]  /*15d30*/  LOP3.LUT P0, RZ, R0, 0xff, RZ, 0xc0, !PT ;  /* 0x000000ff00ff7812 */ /* 0x001fe2000780c0ff */
[----:B------:R-:W-:Y:S02]  /*15d40*/  IMAD.MOV.U32 R0, RZ, RZ, 0x1 ;  /* 0x00000001ff007424 */ /* 0x000fe400078e00ff */
[----:B------:R-:W-:-:S10]  /*15d50*/  IMAD.MOV.U32 R6, RZ, RZ, RZ ;  /* 0x000000ffff067224 */ /* 0x000fd400078e00ff */
[----:B------:R-:W-:Y:S05]  /*15d60*/  @!P0 BRA `(.L_x_547) ;  /* 0x0000000c00288947 */ /* 0x000fea0003800000 */
[----:B------:R-:W-:Y:S01]  /*15d70*/  LOP3.LUT P0, RZ, R3, 0x1f, RZ, 0xc0, !PT ;  /* 0x0000001f03ff7812 */ /* 0x000fe2000780c0ff */
[----:B------:R-:W-:Y:S01]  /*15d80*/  ULDC UR5, c[0x0][0x658] ;  /* 0x0001960000057ab9 */ /* 0x000fe20000000800 */
[----:B------:R-:W-:Y:S01]  /*15d90*/  UMOV UR6, 0xffffffff ;  /* 0xffffffff00067882 */ /* 0x000fe20000000000 */
[----:B------:R-:W-:Y:S01]  /*15da0*/  BSSY B0, `(.L_x_547) ;  /* 0x00000c6000007945 */ /* 0x000fe20003800000 */
[----:B------:R-:W-:Y:S01]  /*15db0*/  USHF.L.U32 UR6, UR6, UR5, URZ ;  /* 0x0000000506067299 */ /* 0x000fe2000800063f */
[C---:B------:R-:W-:Y:S01]  /*15dc0*/  ISETP.NE.AND P2, PT, R4.reuse, RZ, PT ;  /* 0x000000ff0400720c */ /* 0x040fe20003f45270 */
[----:B------:R-:W-:Y:S01]  /*15dd0*/  IMAD.MOV.U32 R8, RZ, RZ, 0x1 ;  /* 0x00000001ff087424 */ /* 0x000fe200078e00ff */
[----:B------:R-:W-:Y:S01]  /*15de0*/  ISETP.NE.OR P0, PT, R4, RZ, !P0 ;  /* 0x000000ff0400720c */ /* 0x000fe20004705670 */
[----:B------:R-:W-:Y:S01]  /*15df0*/  IMAD.MOV.U32 R0, RZ, RZ, 0x1 ;  /* 0x00000001ff007424 */ /* 0x000fe200078e00ff */
[----:B------:R-:W-:Y:S01]  /*15e00*/  ULDC UR4, c[0x0][0x600] ;  /* 0x0001800000047ab9 */ /* 0x000fe20000000800 */
[----:B------:R-:W-:Y:S01]  /*15e10*/  IMAD.MOV.U32 R6, RZ, RZ, RZ ;  /* 0x000000ffff067224 */ /* 0x000fe200078e00ff */
[----:B------:R-:W-:Y:S01]  /*15e20*/  UMOV UR7, 0x1 ;  /* 0x0000000100077882 */ /* 0x000fe20000000000 */
[----:B------:R-:W-:-:S02]  /*15e30*/  UIADD3 UR19, UR38, 0x1, URZ ;  /* 0x0000000126137890 */ /* 0x000fc4000fffe03f */
[----:B------:R-:W-:Y:S02]  /*15e40*/  ULOP3.LUT UR22, UR37, 0x2, URZ, 0xfc, !UPT ;  /* 0x0000000225167892 */ /* 0x000fe4000f8efc3f */
[----:B------:R-:W-:Y:S02]  /*15e50*/  UIADD3 UR15, UR4, -0x1, URZ ;  /* 0xffffffff040f7890 */ /* 0x000fe4000fffe03f */
[----:B------:R-:W-:Y:S02]  /*15e60*/  USHF.L.U32 UR17, UR7, UR5, URZ ;  /* 0x0000000507117299 */ /* 0x000fe4000800063f */
[----:B------:R-:W-:Y:S01]  /*15e70*/  ULOP3.LUT UR16, URZ, UR6, URZ, 0x33, !UPT ;  /* 0x000000063f107292 */ /* 0x000fe2000f8e333f */
[----:B------:R-:W-:-:S11]  /*15e80*/  ULDC.64 UR20, c[0x0][0x198] ;  /* 0x0000660000147ab9 */ /* 0x000fd60000000a00 */
.L_x_559:
[----:B------:R-:W-:-:S03]  /*15e90*/  UMOV UR4, 0xffffffff ;  /* 0xffffffff00047882 */ /* 0x000fc60000000000 */
[----:B------:R-:W-:Y:S05]  /*15ea0*/  BRA.DIV UR4, `(.L_x_548) ;  /* 0x0000001204407947 */ /* 0x000fea000b800000 */
[----:B------:R-:W-:-:S13]  /*15eb0*/  ELECT P6, URZ, PT ;  /* 0x00000000003f782f */ /* 0x000fda00038c0000 */
.L_x_574:
[----:B------:R-:W0:Y:S01]  /*15ec0*/  LDC R2, c[0x0][0x28c] ;  /* 0x0000a300ff027b82 */ /* 0x000e220000000800 */
[----:B------:R-:W-:Y:S01]  /*15ed0*/  BSSY B1, `(.L_x_549) ;  /* 0x0000038000017945 */ /* 0x000fe20003800000 */
[----:B0-----:R-:W-:-:S13]  /*15ee0*/  ISETP.LT.OR P6, PT, R2, 0x1, !P6 ;  /* 0x000000010200780c */ /* 0x001fda00077c1670 */
[----:B------:R-:W-:Y:S05]  /*15ef0*/  @P6 BRA `(.L_x_550) ;  /* 0x0000000000d46947 */ /* 0x000fea0003800000 */
[----:B------:R-:W-:Y:S02]  /*15f00*/  IMAD.SHL.U32 R19, R19, 0x200, RZ ;  /* 0x0000020013137824 */ /* 0x000fe400078e00ff */
[----:B------:R-:W-:Y:S02]  /*15f10*/  IMAD.SHL.U32 R18, R18, 0x40, RZ ;  /* 0x0000004012127824 */ /* 0x000fe400078e00ff */
[----:B------:R-:W-:Y:S02]  /*15f20*/  IMAD.MOV.U32 R11, RZ, RZ, RZ ;  /* 0x000000ffff0b7224 */ /* 0x000fe400078e00ff */
[----:B------:R-:W-:Y:S02]  /*15f30*/  IMAD.U32 R9, RZ, RZ, UR19 ;  /* 0x00000013ff097e24 */ /* 0x000fe4000f8e00ff */
[----:B------:R-:W-:Y:S02]  /*15f40*/  IMAD.MOV.U32 R2, RZ, RZ, R0 ;  /* 0x000000ffff027224 */ /* 0x000fe400078e0000 */
[----:B------:R-:W-:-:S07]  /*15f50*/  IMAD.MOV.U32 R3, RZ, RZ, R6 ;  /* 0x000000ffff037224 */ /* 0x000fce00078e0006 */
.L_x_554:
[----:B------:R-:W0:Y:S01]  /*15f60*/  S2R R5, SR_CgaCtaId ;  /* 0x0000000000057919 */ /* 0x000e220000008800 */
[----:B------:R-:W-:-:S04]  /*15f70*/  MOV R4, 0x400 ;  /* 0x0000040000047802 */ /* 0x000fc80000000f00 */
[----:B0-----:R-:W-:Y:S02]  /*15f80*/  LEA R10, R5, R4, 0x18 ;  /* 0x00000004050a7211 */ /* 0x001fe400078ec0ff */
[----:B------:R-:W-:Y:S01]  /*15f90*/  SHF.L.U32 R4, R2, 0x1f, RZ ;  /* 0x0000001f02047819 */ /* 0x000fe200000006ff */
[----:B------:R-:W0:Y:S02]  /*15fa0*/  @!P2 LDC R5, c[0x0][0x500] ;  /* 0x00014000ff05ab82 */ /* 0x000e240000000800 */
[----:B------:R-:W-:-:S04]  /*15fb0*/  IMAD R7, R3, 0x8, R10 ;  /* 0x0000000803077824 */ /* 0x000fc800078e020a */
[----:B------:R-:W1:Y:S02]  /*15fc0*/  SYNCS.PHASECHK.TRANS64.TRYWAIT P1, [R7+URZ+0x30], R4 ;  /* 0x00003004070075a7 */ /* 0x000e64000802017f */
[----:B-1----:R-:W-:Y:S05]  /*15fd0*/  @!P1 BRA `(.L_x_551) ;  /* 0x0000001000149947 */ /* 0x002fea0003800000 */
.L_x_575:
[----:B------:R-:W-:Y:S01]  /*15fe0*/  UPRMT UR4, UR22, 0x9910, URZ ;  /* 0x0000991016047896 */ /* 0x000fe2000800003f */
[----:B0-----:R0:W-:Y:S03]  /*15ff0*/  @!P2 SYNCS.ARRIVE.TRANS64 RZ, [R7+URZ], R5 ;  /* 0x0000000507ffa9a7 */ /* 0x0011e6000800003f */
[----:B------:R-:W-:-:S06]  /*16000*/  UISETP.NE.AND UP0, UPT, UR4, 0x2, UPT ;  /* 0x000000020400788c */ /* 0x000fcc000bf05270 */
[----:B------:R-:W-:-:S13]  /*16010*/  PLOP3.LUT P1, PT, PT, PT, UP0, 0x80, 0x0 ;  /* 0x000000000000781c */ /* 0x000fda0003f2f008 */
[----:B0-----:R-:W-:Y:S05]  /*16020*/  @P1 BRA `(.L_x_552) ;  /* 0x0000000000041947 */ /* 0x001fea0003800000 */
[----:B------:R-:W-:Y:S01]  /*16030*/  BPT.TRAP 0x1 ;  /* 0x000000040000795c */ /* 0x000fe20000300000 */
.L_x_552:
[----:B------:R-:W-:Y:S05]  /*16040*/  @P0 BRA `(.L_x_553) ;  /* 0x0000000000040947 */ /* 0x000fea0003800000 */
[----:B------:R-:W-:Y:S01]  /*16050*/  BPT.TRAP 0x1 ;  /* 0x000000040000795c */ /* 0x000fe20000300000 */
.L_x_553:
[--C-:B-1----:R-:W-:Y:S01]  /*16060*/  IMAD R4, R3, 0x1000, R10.reuse ;  /* 0x0000100003047824 */ /* 0x102fe200078e020a */
[----:B------:R-:W-:Y:S01]  /*16070*/  R2UR UR9, R7 ;  /* 0x00000000070972ca */ /* 0x000fe200000e0000 */
[----:B------:R-:W-:Y:S01]  /*16080*/  IMAD R10, R3, 0x8000, R10 ;  /* 0x00008000030a7824 */ /* 0x000fe200078e020a */
[----:B------:R-:W-:Y:S01]  /*16090*/  UIADD3 UR4, UP0, UR20, 0xf0, URZ ;  /* 0x000000f014047890 */ /* 0x000fe2000ff1e03f */
[----:B------:R-:W-:Y:S01]  /*160a0*/  VIADD R9, R9, 0xffffffff ;  /* 0xffffffff09097836 */ /* 0x000fe20000000000 */
[----:B------:R-:W-:Y:S01]  /*160b0*/  R2UR UR5, R4 ;  /* 0x00000000040572ca */ /* 0x000fe200000e0000 */
[----:B------:R-:W-:Y:S01]  /*160c0*/  UIADD3 UR24, UP1, UR20, 0x1f0, URZ ;  /* 0x000001f014187890 */ /* 0x000fe2000ff3e03f */
[----:B------:R-:W-:Y:S01]  /*160d0*/  R2UR UR8, R10 ;  /* 0x000000000a0872ca */ /* 0x000fe200000e0000 */
[----:B------:R-:W-:Y:S01]  /*160e0*/  VIADD R3, R3, 0x1 ;  /* 0x0000000103037836 */ /* 0x000fe20000000000 */
[----:B------:R-:W-:Y:S01]  /*160f0*/  R2UR UR11, R18 ;  /* 0x00000000120b72ca */ /* 0x000fe200000e0000 */
[----:B------:R-:W-:Y:S01]  /*16100*/  UIADD3.X UR25, URZ, UR21, URZ, UP1, !UPT ;  /* 0x000000153f197290 */ /* 0x000fe20008ffe43f */
[----:B------:R-:W-:Y:S01]  /*16110*/  R2UR UR10, R11 ;  /* 0x000000000b0a72ca */ /* 0x000fe200000e0000 */
[----:B------:R-:W-:Y:S01]  /*16120*/  UMOV UR6, 0x0 ;  /* 0x0000000000067882 */ /* 0x000fe20000000000 */
[----:B------:R-:W-:Y:S01]  /*16130*/  R2UR UR12, R17 ;  /* 0x00000000110c72ca */ /* 0x000fe200000e0000 */
[----:B------:R-:W-:Y:S01]  /*16140*/  UMOV UR7, 0x10000000 ;  /* 0x1000000000077882 */ /* 0x000fe20000000000 */
[----:B------:R-:W-:Y:S01]  /*16150*/  R2UR UR18, R19 ;  /* 0x00000000131272ca */ /* 0x000fe200000e0000 */
[----:B------:R-:W-:Y:S01]  /*16160*/  VIADD R11, R11, 0x20 ;  /* 0x000000200b0b7836 */ /* 0x000fe20000000000 */
[----:B------:R-:W-:Y:S01]  /*16170*/  ISETP.GT.AND P3, PT, R9, 0x1, PT ;  /* 0x000000010900780c */ /* 0x000fe20003f64270 */
[----:B------:R-:W-:Y:S01]  /*16180*/  UIADD3 UR13, UR5, 0x180, URZ ;  /* 0x00000180050d7890 */ /* 0x000fe2000fffe03f */
[----:B------:R-:W-:Y:S01]  /*16190*/  ISETP.NE.AND P1, PT, R3, 0x6, PT ;  /* 0x000000060300780c */ /* 0x000fe20003f25270 */
[----:B------:R-:W-:-:S02]  /*161a0*/  UIADD3.X UR5, URZ, UR21, URZ, UP0, !UPT ;  /* 0x000000153f057290 */ /* 0x000fc400087fe43f */
[----:B------:R-:W-:Y:S01]  /*161b0*/  UIADD3 UR14, UR8, 0x6180, URZ ;  /* 0x00006180080e7890 */ /* 0x000fe2000fffe03f */
[----:B------:R-:W-:Y:S02]  /*161c0*/  SEL R5, RZ, 0x1, P1 ;  /* 0x00000001ff057807 */ /* 0x000fe40000800000 */
[----:B------:R-:W-:Y:S01]  /*161d0*/  UMOV UR8, UR13 ;  /* 0x0000000d00087c82 */ /* 0x000fe20008000000 */
[----:B------:R-:W-:Y:S02]  /*161e0*/  SEL R3, R3, RZ, P1 ;  /* 0x000000ff03037207 */ /* 0x000fe40000800000 */
[----:B------:R-:W-:Y:S01]  /*161f0*/  LOP3.LUT R2, R2, R5, RZ, 0x3c, !PT ;  /* 0x0000000502027212 */ /* 0x000fe200078e3cff */
[----:B------:R0:W-:Y:S02]  /*16200*/  UTMALDG.3D [UR8], [UR4], desc[UR6] ;  /* 0x00000608040075b4 */ /* 0x0001e40008011000 */
[----:B0-----:R-:W-:Y:S01]  /*16210*/  UMOV UR8, UR14 ;  /* 0x0000000e00087c82 */ /* 0x001fe20008000000 */
[----:B------:R-:W-:-:S02]  /*16220*/  UMOV UR11, UR18 ;  /* 0x00000012000b7c82 */ /* 0x000fc40008000000 */
[----:B------:R0:W-:Y:S02]  /*16230*/  UTMALDG.3D [UR8], [UR24], desc[UR6] ;  /* 0x00000608180075b4 */ /* 0x0001e40008011000 */
[----:B0-----:R-:W-:Y:S05]  /*16240*/  @P3 BRA `(.L_x_554) ;  /* 0xfffffffc00443947 */ /* 0x001fea000383ffff */
.L_x_550:
[----:B------:R-:W-:Y:S05]  /*16250*/  BSYNC B1 ;  /* 0x0000000000017941 */ /* 0x000fea0003800000 */
.L_x_549:
[----:B------:R-:W2:Y:S01]  /*16260*/  LDL.LU R13, [R1+0x200] ;  /* 0x00020000010d7983 */ /* 0x000ea20000300800 */
[----:B------:R-:W-:Y:S01]  /*16270*/  LOP3.LUT P1, RZ, R8, 0xff, RZ, 0xc0, !PT ;  /* 0x000000ff08ff7812 */ /* 0x000fe2000782c0ff */
[----:B------:R-:W-:Y:S01]  /*16280*/  VIADD R6, R6, UR38 ;  /* 0x0000002606067c36 */ /* 0x000fe20008000000 */
[----:B------:R-:W-:Y:S01]  /*16290*/  ULDC.64 UR4, c[0x0][0x650] ;  /* 0x0001940000047ab9 */ /* 0x000fe20000000a00 */
[----:B------:R-:W3:Y:S01]  /*162a0*/  LDL.LU R12, [R1+0x204] ;  /* 0x00020400010c7983 */ /* 0x000ee20000300800 */
[----:B------:R-:W-:Y:S01]  /*162b0*/  UISETP.GE.U32.AND UP0, UPT, UR38, 0x6, UPT ;  /* 0x000000062600788c */ /* 0x000fe2000bf06070 */
[----:B------:R-:W-:Y:S01]  /*162c0*/  BSSY B1, `(.L_x_555) ;  /* 0x0000071000017945 */ /* 0x000fe20003800000 */
[----:B------:R-:W-:Y:S01]  /*162d0*/  IMAD.MOV.U32 R18, RZ, RZ, -0x1 ;  /* 0xffffffffff127424 */ /* 0x000fe200078e00ff */
[----:B------:R-:W-:Y:S01]  /*162e0*/  PRMT R8, RZ, 0x7610, R8 ;  /* 0x00007610ff087816 */ /* 0x000fe20000000008 */
[----:B------:R-:W-:Y:S02]  /*162f0*/  IMAD.MOV.U32 R19, RZ, RZ, -0x1 ;  /* 0xffffffffff137424 */ /* 0x000fe400078e00ff */
[----:B------:R-:W-:Y:S01]  /*16300*/  PLOP3.LUT P3, PT, PT, PT, UP0, 0x80, 0x0 ;  /* 0x000000000000781c */ /* 0x000fe20003f6f008 */
[----:B------:R-:W-:-:S02]  /*16310*/  IMAD.MOV.U32 R17, RZ, RZ, -0x1 ;  /* 0xffffffffff117424 */ /* 0x000fc400078e00ff */
[----:B------:R-:W0:Y:S01]  /*16320*/  @P1 S2R R3, SR_CgaCtaId ;  /* 0x0000000000031919 */ /* 0x000e220000008800 */
[----:B------:R-:W-:-:S04]  /*16330*/  @P1 MOV R2, 0x400 ;  /* 0x0000040000021802 */ /* 0x000fc80000000f00 */
[----:B0-----:R-:W-:-:S04]  /*16340*/  @P1 LEA R2, R3, R2, 0x18 ;  /* 0x0000000203021211 */ /* 0x001fc800078ec0ff */
[----:B------:R0:W-:Y:S01]  /*16350*/  @P1 SYNCS.ARRIVE.TRANS64.A1T0 RZ, [R2+URZ+0x98], RZ ;  /* 0x000098ff02ff19a7 */ /* 0x0001e2000810003f */
[----:B------:R-:W-:Y:S01]  /*16360*/  ISETP.GT.U32.AND P1, PT, R6, 0x5, PT ;  /* 0x000000050600780c */ /* 0x000fe20003f24070 */
[----:B0-----:R-:W-:-:S05]  /*16370*/  IMAD.U32 R2, RZ, RZ, UR38 ;  /* 0x00000026ff027e24 */ /* 0x001fca000f8e00ff */
[----:B------:R-:W-:Y:S01]  /*16380*/  ISETP.LT.U32.AND P1, PT, R2, 0x6, P1 ;  /* 0x000000060200780c */ /* 0x000fe20000f21070 */
[----:B------:R-:W-:-:S05]  /*16390*/  IMAD.WIDE.U32 R2, R6, -0x55555555, RZ ;  /* 0xaaaaaaab06027825 */ /* 0x000fca00078e00ff */
[----:B------:R-:W-:Y:S02]  /*163a0*/  SHF.R.U32.HI R5, RZ, 0x2, R3 ;  /* 0x00000002ff057819 */ /* 0x000fe40000011603 */
[----:B------:R-:W-:Y:S02]  /*163b0*/  SEL R3, RZ, 0x1, !P1 ;  /* 0x00000001ff037807 */ /* 0x000fe40004800000 */
[----:B------:R-:W-:Y:S01]  /*163c0*/  PRMT R2, RZ, 0x7610, R2 ;  /* 0x00007610ff027816 */ /* 0x000fe20000000002 */
[----:B------:R-:W-:Y:S01]  /*163d0*/  IMAD R6, R5, -0x6, R6 ;  /* 0xfffffffa05067824 */ /* 0x000fe200078e0206 */
[----:B------:R-:W-:-:S04]  /*163e0*/  LOP3.LUT R0, R0, R3, RZ, 0x3c, !PT ;  /* 0x0000000300007212 */ /* 0x000fc800078e3cff */
[----:B------:R-:W-:Y:S02]  /*163f0*/  @P3 LOP3.LUT R0, R0, 0x1, R5, 0x78, !PT ;  /* 0x0000000100003812 */ /* 0x000fe400078e7805 */
[----:B---3--:R-:W-:-:S04]  /*16400*/  IADD3 R12, P1, R12, UR50, RZ ;  /* 0x000000320c0c7c10 */ /* 0x008fc8000ff3e0ff */
[----:B--2---:R-:W-:Y:S01]  /*16410*/  IADD3.X R13, R13, UR39, RZ, P1, !PT ;  /* 0x000000270d0d7c10 */ /* 0x004fe20008ffe4ff */
[----:B------:R0:W-:Y:S01]  /*16420*/  STL [R1+0x204], R12 ;  /* 0x0002040c01007387 */ /* 0x0001e20000100800 */
[----:B------:R-:W-:-:S03]  /*16430*/  ISETP.GE.U32.AND P1, PT, R12, UR4, PT ;  /* 0x000000040c007c0c */ /* 0x000fc6000bf26070 */
[----:B------:R0:W-:Y:S01]  /*16440*/  STL [R1+0x200], R13 ;  /* 0x0002000d01007387 */ /* 0x0001e20000100800 */
[----:B------:R-:W-:-:S13]  /*16450*/  ISETP.GE.U32.AND.EX P1, PT, R13, UR5, PT, P1 ;  /* 0x000000050d007c0c */ /* 0x000fda000bf26110 */
[----:B0-----:R-:W-:Y:S05]  /*16460*/  @P1 BRA `(.L_x_556) ;  /* 0x0000000400581947 */ /* 0x001fea0003800000 */
[----:B------:R-:W0:Y:S01]  /*16470*/  S2R R7, SR_CTAID.X ;  /* 0x0000000000077919 */ /* 0x000e220000002500 */
[----:B------:R-:W1:Y:S01]  /*16480*/  LDC R14, c[0x0][0x65c] ;  /* 0x00019700ff0e7b82 */ /* 0x000e620000000800 */
[----:B------:R-:W-:Y:S01]  /*16490*/  ULDC UR4, c[0x0][0x150] ;  /* 0x0000540000047ab9 */ /* 0x000fe20000000800 */
[----:B------:R-:W-:Y:S01]  /*164a0*/  ULDC UR7, c[0x0][0x630] ;  /* 0x00018c0000077ab9 */ /* 0x000fe20000000800 */
[----:B------:R-:W2:Y:S05]  /*164b0*/  S2R R5, SR_CTAID.Y ;  /* 0x0000000000057919 */ /* 0x000eaa0000002600 */
[----:B------:R-:W3:Y:S08]  /*164c0*/  LDC R4, c[0x0][0x144] ;  /* 0x00005100ff047b82 */ /* 0x000ef00000000800 */
[----:B------:R-:W4:Y:S01]  /*164d0*/  LDC R10, c[0x0][0x148] ;  /* 0x00005200ff0a7b82 */ /* 0x000f220000000800 */
[----:B-1----:R-:W-:-:S02]  /*164e0*/  ISETP.NE.AND P4, PT, R14, 0x1, PT ;  /* 0x000000010e00780c */ /* 0x002fc40003f85270 */
[----:B0-----:R-:W-:Y:S02]  /*164f0*/  I2FP.F32.U32 R2, R7 ;  /* 0x0000000700027245 */ /* 0x001fe40000201000 */
[----:B--2---:R-:W-:-:S03]  /*16500*/  I2FP.F32.U32 R3, R5 ;  /* 0x0000000500037245 */ /* 0x004fc60000201000 */
[----:B------:R-:W-:Y:S01]  /*16510*/  FMUL R2, R2, UR4 ;  /* 0x0000000402027c20 */ /* 0x000fe20008400000 */
[----:B------:R-:W-:Y:S02]  /*16520*/  ULDC UR4, c[0x0][0x154] ;  /* 0x0000550000047ab9 */ /* 0x000fe40000000800 */
[----:B------:R-:W-:Y:S01]  /*16530*/  FMUL R9, R3, UR4 ;  /* 0x0000000403097c20 */ /* 0x000fe20008400000 */
[----:B------:R-:W-:Y:S02]  /*16540*/  ULDC.64 UR4, c[0x0][0x628] ;  /* 0x00018a0000047ab9 */ /* 0x000fe40000000a00 */
[----:B------:R-:W0:Y:S01]  /*16550*/  F2I.U32.TRUNC.NTZ R2, R2 ;  /* 0x0000000200027305 */ /* 0x000e22000020f000 */
[----:B------:R-:W-:-:S04]  /*16560*/  ISETP.NE.U32.AND P1, PT, RZ, UR4, PT ;  /* 0x00000004ff007c0c */ /* 0x000fc8000bf25070 */
[----:B------:R-:W-:-:S03]  /*16570*/  ISETP.NE.AND.EX P1, PT, RZ, UR5, PT, P1 ;  /* 0x00000005ff007c0c */ /* 0x000fc6000bf25310 */
[----:B------:R-:W1:Y:S01]  /*16580*/  F2I.U32.TRUNC.NTZ R9, R9 ;  /* 0x0000000900097305 */ /* 0x000e62000020f000 */
[----:B0-----:R-:W-:Y:S02]  /*16590*/  IMAD.MOV R3, RZ, RZ, -R2 ;  /* 0x000000ffff037224 */ /* 0x001fe400078e0a02 */
[----:B------:R-:W-:Y:S02]  /*165a0*/  IMAD.MOV.U32 R2, RZ, RZ, R12 ;  /* 0x000000ffff027224 */ /* 0x000fe400078e000c */
[----:B---3--:R-:W-:Y:S02]  /*165b0*/  IMAD R7, R4, R3, R7 ;  /* 0x0000000304077224 */ /* 0x008fe400078e0207 */
[----:B-1----:R-:W-:-:S04]  /*165c0*/  IMAD.MOV R3, RZ, RZ, -R9 ;  /* 0x000000ffff037224 */ /* 0x002fc800078e0a09 */
[----:B----4-:R-:W-:Y:S02]  /*165d0*/  @P4 IMAD R7, R10, R3, R5 ;  /* 0x000000030a074224 */ /* 0x010fe400078e0205 */
[----:B------:R-:W-:Y:S01]  /*165e0*/  IMAD.MOV.U32 R3, RZ, RZ, R13 ;  /* 0x000000ffff037224 */ /* 0x000fe200078e000d */
[----:B------:R-:W-:Y:S06]  /*165f0*/  @!P1 BRA `(.L_x_557) ;  /* 0x0000000000289947 */ /* 0x000fec0003800000 */
[----:B------:R-:W-:Y:S02]  /*16600*/  ULDC UR6, c[0x0][0x634] ;  /* 0x00018d0000067ab9 */ /* 0x000fe40000000800 */
[----:B------:R-:W-:-:S05]  /*16610*/  IADD3 R3, P1, R12, UR6, RZ ;  /* 0x000000060c037c10 */ /* 0x000fca000ff3e0ff */
[----:B------:R-:W-:-:S04]  /*16620*/  IMAD.X R9, RZ, RZ, R13, P1 ;  /* 0x000000ffff097224 */ /* 0x000fc800008e060d */
[----:B------:R-:W-:-:S04]  /*16630*/  IMAD.WIDE.U32 R4, R9, UR4, RZ ;  /* 0x0000000409047c25 */ /* 0x000fc8000f8e00ff */
[----:B------:R-:W-:-:S04]  /*16640*/  IMAD.WIDE.U32 R4, P1, R3, UR5, R4 ;  /* 0x0000000503047c25 */ /* 0x000fc8000f820004 */
[----:B------:R-:W-:-:S04]  /*16650*/  IMAD.WIDE.U32 R2, R3, UR4, RZ ;  /* 0x0000000403027c25 */ /* 0x000fc8000f8e00ff */
[----:B------:R-:W-:Y:S01]  /*16660*/  IMAD.MOV.U32 R2, RZ, RZ, R5 ;  /* 0x000000ffff027224 */ /* 0x000fe200078e0005 */
[----:B------:R-:W-:Y:S01]  /*16670*/  IADD3 RZ, P3, R3, R4, RZ ;  /* 0x0000000403ff7210 */ /* 0x000fe20007f7e0ff */
[----:B------:R-:W-:-:S04]  /*16680*/  IMAD.X R3, RZ, RZ, RZ, P1 ;  /* 0x000000ffff037224 */ /* 0x000fc800008e06ff */
[----:B------:R-:W-:-:S08]  /*16690*/  IMAD.WIDE.U32.X R2, R9, UR5, R2, P3 ;  /* 0x0000000509027c25 */ /* 0x000fd000098e0402 */
.L_x_557:
[--C-:B------:R-:W-:Y:S01]  /*166a0*/  SHF.R.U64 R17, R2, UR7, R3.reuse ;  /* 0x0000000702117c19 */ /* 0x100fe20008001203 */
[----:B------:R-:W-:Y:S01]  /*166b0*/  ULDC.64 UR4, c[0x0][0x620] ;  /* 0x0001880000047ab9 */ /* 0x000fe20000000a00 */
[----:B------:R-:W-:Y:S01]  /*166c0*/  SHF.R.U32.HI R2, RZ, UR7, R3 ;  /* 0x00000007ff027c19 */ /* 0x000fe20008011603 */
[----:B------:R-:W-:Y:S01]  /*166d0*/  IMAD.MOV.U32 R3, RZ, RZ, R13 ;  /* 0x000000ffff037224 */ /* 0x000fe200078e000d */
[----:B------:R-:W-:Y:S01]  /*166e0*/  IADD3 R9, P1, RZ, -R17, RZ ;  /* 0x80000011ff097210 */ /* 0x000fe20007f3e0ff */
[----:B------:R-:W-:-:S04]  /*166f0*/  ULDC.64 UR6, c[0x0][0x640] ;  /* 0x0001900000067ab9 */ /* 0x000fc80000000a00 */
[----:B------:R-:W-:Y:S01]  /*16700*/  IMAD.X R2, RZ, RZ, ~R2, P1 ;  /* 0x000000ffff027224 */ /* 0x000fe200008e0e02 */
[----:B------:R-:W-:-:S03]  /*16710*/  ISETP.NE.U32.AND P1, PT, RZ, UR6, PT ;  /* 0x00000006ff007c0c */ /* 0x000fc6000bf25070 */
[----:B------:R-:W-:Y:S01]  /*16720*/  IMAD R2, R2, UR4, RZ ;  /* 0x0000000402027c24 */ /* 0x000fe2000f8e02ff */
[----:B------:R-:W-:-:S03]  /*16730*/  ISETP.NE.AND.EX P1, PT, RZ, UR7, PT, P1 ;  /* 0x00000007ff007c0c */ /* 0x000fc6000bf25310 */
[----:B------:R-:W-:Y:S02]  /*16740*/  IMAD R5, R9, UR5, R2 ;  /* 0x0000000509057c24 */ /* 0x000fe4000f8e0202 */
[----:B------:R-:W-:-:S04]  /*16750*/  IMAD.MOV.U32 R2, RZ, RZ, R12 ;  /* 0x000000ffff027224 */ /* 0x000fc800078e000c */
[----:B------:R-:W-:Y:S01]  /*16760*/  IMAD.WIDE.U32 R2, R9, UR4, R2 ;  /* 0x0000000409027c25 */ /* 0x000fe2000f8e0002 */
[----:B------:R-:W-:-:S03]  /*16770*/  ULDC UR4, c[0x0][0x618] ;  /* 0x0001860000047ab9 */ /* 0x000fc60000000800 */
[----:B------:R-:W-:-:S05]  /*16780*/  IMAD.IADD R3, R3, 0x1, R5 ;  /* 0x0000000103037824 */ /* 0x000fca00078e0205 */
[--C-:B------:R-:W-:Y:S02]  /*16790*/  SHF.R.U64 R9, R2, UR4, R3.reuse ;  /* 0x0000000402097c19 */ /* 0x100fe40008001203 */
[----:B------:R-:W-:Y:S01]  /*167a0*/  SHF.R.U32.HI R2, RZ, UR4, R3 ;  /* 0x00000004ff027c19 */ /* 0x000fe20008011603 */
[----:B------:R-:W-:-:S03]  /*167b0*/  ULDC UR4, c[0x0][0x608] ;  /* 0x0001820000047ab9 */ /* 0x000fc60000000800 */
[--C-:B------:R-:W-:Y:S02]  /*167c0*/  SHF.R.U64 R11, R9, UR4, R2.reuse ;  /* 0x00000004090b7c19 */ /* 0x100fe40008001202 */
[----:B------:R-:W-:Y:S01]  /*167d0*/  SHF.R.U32.HI R2, RZ, UR4, R2 ;  /* 0x00000004ff027c19 */ /* 0x000fe20008011602 */
[----:B------:R-:W-:-:S03]  /*167e0*/  ULDC UR4, c[0x0][0x658] ;  /* 0x0001960000047ab9 */ /* 0x000fc60000000800 */
[--C-:B------:R-:W-:Y:S02]  /*167f0*/  SHF.R.U64 R10, R11, UR4, R2.reuse ;  /* 0x000000040b0a7c19 */ /* 0x100fe40008001202 */
[----:B------:R-:W-:-:S03]  /*16800*/  SHF.R.U32.HI R13, RZ, UR4, R2 ;  /* 0x00000004ff0d7c19 */ /* 0x000fc60008011602 */
[----:B------:R-:W-:Y:S02]  /*16810*/  IMAD.MOV.U32 R2, RZ, RZ, R10 ;  /* 0x000000ffff027224 */ /* 0x000fe400078e000a */
        /* <DEDUP_REMOVED lines=12> */
.L_x_558:
[----:B------:R-:W-:Y:S01]  /*168e0*/  ULDC UR4, c[0x0][0x648] ;  /* 0x0001920000047ab9 */ /* 0x000fe20000000800 */
[----:B------:R-:W-:Y:S02]  /*168f0*/  LOP3.LUT R11, R11, UR16, RZ, 0xc0, !PT ;  /* 0x000000100b0b7c12 */ /* 0x000fe4000f8ec0ff */
[----:B------:R-:W-:Y:S01]  /*16900*/  SHF.R.U64 R2, R2, UR4, R3 ;  /* 0x0000000402027c19 */ /* 0x000fe20008001203 */
[----:B------:R-:W-:Y:S01]  /*16910*/  ULDC UR4, c[0x0][0x638] ;  /* 0x00018e0000047ab9 */ /* 0x000fe20000000800 */
[----:B------:R-:W-:-:S03]  /*16920*/  LOP3.LUT R9, R9, UR15, RZ, 0xc0, !PT ;  /* 0x0000000f09097c12 */ /* 0x000fc6000f8ec0ff */
[----:B------:R-:W-:Y:S02]  /*16930*/  IMAD.MOV R3, RZ, RZ, -R2 ;  /* 0x000000ffff037224 */ /* 0x000fe400078e0a02 */
[----:B------:R-:W-:Y:S02]  /*16940*/  IMAD R4, R2, UR17, R11 ;  /* 0x0000001102047c24 */ /* 0x000fe4000f8e020b */
[----:B------:R-:W-:Y:S01]  /*16950*/  IMAD R10, R3, UR4, R10 ;  /* 0x00000004030a7c24 */ /* 0x000fe2000f8e020a */
[----:B------:R-:W-:Y:S01]  /*16960*/  ULDC UR4, c[0x0][0x610] ;  /* 0x0001840000047ab9 */ /* 0x000fe20000000800 */
[----:B------:R-:W-:Y:S02]  /*16970*/  IMAD.MOV.U32 R2, RZ, RZ, 0x1 ;  /* 0x00000001ff027424 */ /* 0x000fe400078e00ff */
[----:B------:R-:W-:Y:S01]  /*16980*/  IMAD R7, R4, UR4, R7 ;  /* 0x0000000404077c24 */ /* 0x000fe2000f8e0207 */
[----:B------:R-:W-:Y:S02]  /*16990*/  ULDC UR4, c[0x0][0x600] ;  /* 0x0001800000047ab9 */ /* 0x000fe40000000800 */
[----:B------:R-:W-:-:S05]  /*169a0*/  IMAD R10, R10, UR4, R9 ;  /* 0x000000040a0a7c24 */ /* 0x000fca000f8e0209 */
[----:B------:R-:W-:Y:S02]  /*169b0*/  SEL R19, R10, R7, !P4 ;  /* 0x000000070a137207 */ /* 0x000fe40006000000 */
[----:B------:R-:W-:-:S07]  /*169c0*/  SEL R18, R7, R10, !P4 ;  /* 0x0000000a07127207 */ /* 0x000fce0006000000 */
.L_x_556:
[----:B------:R-:W-:Y:S05]  /*169d0*/  BSYNC B1 ;  /* 0x0000000000017941 */ /* 0x000fea0003800000 */
.L_x_555:
[----:B------:R-:W-:-:S13]  /*169e0*/  LOP3.LUT P1, RZ, R2, 0xff, RZ, 0xc0, !PT ;  /* 0x000000ff02ff7812 */ /* 0x000fda000782c0ff */
[----:B------:R-:W-:Y:S05]  /*169f0*/  @P1 BRA `(.L_x_559) ;  /* 0xfffffff400241947 */ /* 0x000fea000383ffff */
[----:B------:R-:W-:Y:S05]  /*16a00*/  BSYNC B0 ;  /* 0x0000000000007941 */ /* 0x000fea0003800000 */
.L_x_547:
[----:B------:R-:W-:-:S03]  /*16a10*/  UMOV UR4, 0xffffffff ;  /* 0xffffffff00047882 */ /* 0x000fc60000000000 */
[----:B------:R-:W-:Y:S05]  /*16a20*/  BRA.DIV UR4, `(.L_x_560) ;  /* 0x0000000604947947 */ /* 0x000fea000b800000 */
[----:B------:R-:W-:-:S13]  /*16a30*/  ELECT P6, URZ, PT ;  /* 0x00000000003f782f */ /* 0x000fda00038c0000 */
.L_x_578:
[----:B------:R-:W-:Y:S04]  /*16a40*/  BSSY B0, `(.L_x_561) ;  /* 0x000003e000007945 */ /* 0x000fe80003800000 */
[----:B------:R-:W-:Y:S05]  /*16a50*/  @!P6 BRA `(.L_x_562) ;  /* 0x0000000000f0e947 */ /* 0x000fea0003800000 */
[----:B------:R-:W-:-:S04]  /*16a60*/  ULOP3.LUT UR4, UR37, 0x2, URZ, 0xfc, !UPT ;  /* 0x0000000225047892 */ /* 0x000fc8000f8efc3f */
[----:B------:R-:W-:-:S06]  /*16a70*/  UISETP.NE.AND UP0, UPT, UR4, 0x3, UPT ;  /* 0x000000030400788c */ /* 0x000fcc000bf05270 */
[----:B------:R-:W-:-:S13]  /*16a80*/  PLOP3.LUT P0, PT, PT, PT, UP0, 0x80, 0x0 ;  /* 0x000000000000781c */ /* 0x000fda0003f0f008 */
[----:B------:R-:W-:Y:S05]  /*16a90*/  @!P0 BRA `(.L_x_563) ;  /* 0x0000000000048947 */ /* 0x000fea0003800000 */
[----:B------:R-:W-:Y:S01]  /*16aa0*/  BPT.TRAP 0x1 ;  /* 0x000000040000795c */ /* 0x000fe20000300000 */
.L_x_563:
[----:B------:R-:W0:Y:S01]  /*16ab0*/  S2R R3, SR_CgaCtaId ;  /* 0x0000000000037919 */ /* 0x000e220000008800 */
[----:B------:R-:W-:-:S04]  /*16ac0*/  MOV R2, 0x400 ;  /* 0x0000040000027802 */ /* 0x000fc80000000f00 */
[----:B0-----:R-:W-:Y:S02]  /*16ad0*/  LEA R3, R3, R2, 0x18 ;  /* 0x0000000203037211 */ /* 0x001fe400078ec0ff */
[----:B------:R-:W-:-:S03]  /*16ae0*/  SHF.L.U32 R2, R0, 0x1f, RZ ;  /* 0x0000001f00027819 */ /* 0x000fc600000006ff */
[----:B------:R-:W-:-:S04]  /*16af0*/  VIADD R3, R3, 0x30 ;  /* 0x0000003003037836 */ /* 0x000fc80000000000 */
[----:B------:R-:W-:-:S04]  /*16b00*/  IMAD R5, R6, 0x8, R3 ;  /* 0x0000000806057824 */ /* 0x000fc800078e0203 */
[----:B------:R-:W0:Y:S02]  /*16b10*/  SYNCS.PHASECHK.TRANS64.TRYWAIT P0, [R5+URZ], R2 ;  /* 0x00000002050075a7 */ /* 0x000e24000800017f */
[----:B0-----:R-:W-:Y:S05]  /*16b20*/  @!P0 BRA `(.L_x_564) ;  /* 0x0000000400748947 */ /* 0x001fea0003800000 */
.L_x_579:
[----:B------:R-:W-:-:S05]  /*16b30*/  VIADD R6, R6, 0x1 ;  /* 0x0000000106067836 */ /* 0x000fca0000000000 */
[----:B------:R-:W-:-:S04]  /*16b40*/  ISETP.NE.AND P0, PT, R6, 0x6, PT ;  /* 0x000000060600780c */ /* 0x000fc80003f05270 */
[----:B0-----:R-:W-:Y:S02]  /*16b50*/  SEL R5, RZ, 0x1, P0 ;  /* 0x00000001ff057807 */ /* 0x001fe40000000000 */
[----:B------:R-:W-:Y:S02]  /*16b60*/  SEL R6, R6, RZ, P0 ;  /* 0x000000ff06067207 */ /* 0x000fe40000000000 */
[----:B------:R-:W-:-:S03]  /*16b70*/  LOP3.LUT R5, R0, R5, RZ, 0x3c, !PT ;  /* 0x0000000500057212 */ /* 0x000fc600078e3cff */
[----:B------:R-:W-:Y:S01]  /*16b80*/  IMAD R7, R6, 0x8, R3 ;  /* 0x0000000806077824 */ /* 0x000fe200078e0203 */
[----:B------:R-:W-:-:S04]  /*16b90*/  SHF.L.U32 R0, R5, 0x1f, RZ ;  /* 0x0000001f05007819 */ /* 0x000fc800000006ff */
[----:B------:R-:W0:Y:S02]  /*16ba0*/  SYNCS.PHASECHK.TRANS64.TRYWAIT P0, [R7+URZ], R0 ;  /* 0x00000000070075a7 */ /* 0x000e24000800017f */
[----:B0-----:R-:W-:Y:S05]  /*16bb0*/  @!P0 BRA `(.L_x_565) ;  /* 0x0000000400648947 */ /* 0x001fea0003800000 */
.L_x_580:
[----:B0-----:R-:W-:-:S05]  /*16bc0*/  VIADD R0, R6, 0x1 ;  /* 0x0000000106007836 */ /* 0x001fca0000000000 */
[----:B------:R-:W-:-:S04]  /*16bd0*/  ISETP.NE.AND P0, PT, R0, 0x6, PT ;  /* 0x000000060000780c */ /* 0x000fc80003f05270 */
[----:B------:R-:W-:Y:S02]  /*16be0*/  SEL R2, RZ, 0x1, P0 ;  /* 0x00000001ff027807 */ /* 0x000fe40000000000 */
[----:B------:R-:W-:Y:S02]  /*16bf0*/  SEL R4, R0, RZ, P0 ;  /* 0x000000ff00047207 */ /* 0x000fe40000000000 */
[----:B------:R-:W-:-:S03]  /*16c00*/  LOP3.LUT R5, R5, R2, RZ, 0x3c, !PT ;  /* 0x0000000205057212 */ /* 0x000fc600078e3cff */
[----:B------:R-:W-:Y:S01]  /*16c10*/  IMAD R7, R4, 0x8, R3 ;  /* 0x0000000804077824 */ /* 0x000fe200078e0203 */
[----:B------:R-:W-:-:S04]  /*16c20*/  SHF.L.U32 R0, R5, 0x1f, RZ ;  /* 0x0000001f05007819 */ /* 0x000fc800000006ff */
[----:B------:R-:W0:Y:S02]  /*16c30*/  SYNCS.PHASECHK.TRANS64.TRYWAIT P0, [R7+URZ], R0 ;  /* 0x00000000070075a7 */ /* 0x000e24000800017f */
[----:B0-----:R-:W-:Y:S05]  /*16c40*/  @!P0 BRA `(.L_x_566) ;  /* 0x0000000400548947 */ /* 0x001fea0003800000 */
.L_x_581:
        /* <DEDUP_REMOVED lines=9> */
.L_x_582:
        /* <DEDUP_REMOVED lines=9> */
.L_x_583:
[----:B0-----:R-:W-:-:S05]  /*16d70*/  VIADD R0, R4, 0x1 ;  /* 0x0000000104007836 */ /* 0x001fca0000000000 */
[----:B------:R-:W-:-:S04]  /*16d80*/  ISETP.NE.AND P0, PT, R0, 0x6, PT ;  /* 0x000000060000780c */ /* 0x000fc80003f05270 */
[----:B------:R-:W-:Y:S02]  /*16d90*/  SEL R2, RZ, 0x1, P0 ;  /* 0x00000001ff027807 */ /* 0x000fe40000000000 */
[----:B------:R-:W-:Y:S02]  /*16da0*/  SEL R0, R0, RZ, P0 ;  /* 0x000000ff00007207 */ /* 0x000fe40000000000 */
[----:B------:R-:W-:-:S03]  /*16db0*/  LOP3.LUT R2, R5, R2, RZ, 0x3c, !PT ;  /* 0x0000000205027212 */ /* 0x000fc600078e3cff */
[----:B------:R-:W-:Y:S01]  /*16dc0*/  IMAD R3, R0, 0x8, R3 ;  /* 0x0000000800037824 */ /* 0x000fe200078e0203 */
[----:B------:R-:W-:-:S07]  /*16dd0*/  SHF.L.U32 R0, R2, 0x1f, RZ ;  /* 0x0000001f02007819 */ /* 0x000fce00000006ff */
.L_x_569:
[----:B0-----:R0:W1:Y:S02]  /*16de0*/  SYNCS.PHASECHK.TRANS64.TRYWAIT P0, [R3+URZ], R0 ;  /* 0x00000000030075a7 */ /* 0x001064000800017f */
[----:B-1----:R-:W-:Y:S05]  /*16df0*/  @!P0 NANOSLEEP.SYNCS 0x989680 ;  /* 0x009896800000895d */ /* 0x002fea0003900000 */
[----:B------:R-:W1:Y:S02]  /*16e00*/  @!P0 SYNCS.PHASECHK.TRANS64 P0, [R3+URZ], R0 ;  /* 0x00000000030085a7 */ /* 0x000e64000800007f */
[----:B-1----:R-:W-:Y:S05]  /*16e10*/  @!P0 BRA `(.L_x_569) ;  /* 0xfffffffc00f08947 */ /* 0x002fea000383ffff */
.L_x_562:
[----:B------:R-:W-:Y:S05]  /*16e20*/  BSYNC B0 ;  /* 0x0000000000007941 */ /* 0x000fea0003800000 */
.L_x_561:
[----:B------:R-:W-:Y:S05]  /*16e30*/  EXIT ;  /* 0x000000000000794d */ /* 0x000fea0003800000 */
.L_x_15:
[----:B-1----:R-:W-:-:S04]  /*16e40*/  IMAD.U32 R0, RZ, RZ, UR47 ;  /* 0x0000002fff007e24 */ /* 0x002fc8000f8e00ff */
[----:B------:R1:W2:Y:S03]  /*16e50*/  SYNCS.PHASECHK.TRANS64.TRYWAIT P0, [R0+URZ], R3 ;  /* 0x00000003000075a7 */ /* 0x0002a6000800017f */
[----:B--2---:R-:W-:Y:S05]  /*16e60*/  @!P0 NANOSLEEP.SYNCS 0x989680 ;  /* 0x009896800000895d */ /* 0x004fea0003900000 */
[----:B------:R-:W2:Y:S02]  /*16e70*/  @!P0 SYNCS.PHASECHK.TRANS64 P0, [R0+URZ], R3 ;  /* 0x00000003000085a7 */ /* 0x000ea4000800007f */
[----:B--2---:R-:W-:Y:S05]  /*16e80*/  @!P0 BRA `(.L_x_15) ;  /* 0xfffffffc00ec8947 */ /* 0x004fea000383ffff */
[----:B------:R-:W-:Y:S05]  /*16e90*/  BRA `(.L_x_570) ;  /* 0xfffffea400c07947 */ /* 0x000fea000383ffff */
.L_x_20:
[----:B--2---:R2:W3:Y:S02]  /*16ea0*/  SYNCS.PHASECHK.TRANS64.TRYWAIT P1, [R3+URZ], R0 ;  /* 0x00000000030075a7 */ /* 0x0044e4000802017f */
[----:B---3--:R-:W-:Y:S05]  /*16eb0*/  @!P1 NANOSLEEP.SYNCS 0x989680 ;  /* 0x009896800000995d */ /* 0x008fea0003900000 */
[----:B------:R-:W3:Y:S02]  /*16ec0*/  @!P1 SYNCS.PHASECHK.TRANS64 P1, [R3+URZ], R0 ;  /* 0x00000000030095a7 */ /* 0x000ee4000802007f */
[----:B---3--:R-:W-:Y:S05]  /*16ed0*/  @!P1 BRA `(.L_x_20) ;  /* 0xfffffffc00f09947 */ /* 0x008fea000383ffff */
[----:B------:R-:W-:Y:S05]  /*16ee0*/  BRA `(.L_x_19) ;  /* 0xfffffea800347947 */ /* 0x000fea000383ffff */
.L_x_25:
[----:B-1----:R-:W-:-:S04]  /*16ef0*/  IMAD.U32 R5, RZ, RZ, UR4 ;  /* 0x00000004ff057e24 */ /* 0x002fc8000f8e00ff */
[----:B------:R1:W2:Y:S03]  /*16f00*/  SYNCS.PHASECHK.TRANS64.TRYWAIT P1, [R5+URZ], R4 ;  /* 0x00000004050075a7 */ /* 0x0002a6000802017f */
[----:B--2---:R-:W-:Y:S05]  /*16f10*/  @!P1 NANOSLEEP.SYNCS 0x989680 ;  /* 0x009896800000995d */ /* 0x004fea0003900000 */
[----:B------:R-:W2:Y:S02]  /*16f20*/  @!P1 SYNCS.PHASECHK.TRANS64 P1, [R5+URZ], R4 ;  /* 0x00000004050095a7 */ /* 0x000ea4000802007f */
[----:B--2---:R-:W-:Y:S05]  /*16f30*/  @!P1 BRA `(.L_x_25) ;  /* 0xfffffffc00ec9947 */ /* 0x004fea000383ffff */
[----:B------:R-:W-:Y:S05]  /*16f40*/  BRA `(.L_x_24) ;  /* 0xfffffebc00647947 */ /* 0x000fea000383ffff */
.L_x_31:
[----:B0-----:R-:W-:-:S04]  /*16f50*/  IMAD.U32 R3, RZ, RZ, UR47 ;  /* 0x0000002fff037e24 */ /* 0x001fc8000f8e00ff */
[----:B------:R0:W1:Y:S03]  /*16f60*/  SYNCS.PHASECHK.TRANS64.TRYWAIT P0, [R3+URZ+0x10], R0 ;  /* 0x00001000030075a7 */ /* 0x000066000800017f */
[----:B-1----:R-:W-:Y:S05]  /*16f70*/  @!P0 NANOSLEEP.SYNCS 0x989680 ;  /* 0x009896800000895d */ /* 0x002fea0003900000 */
[----:B------:R-:W1:Y:S02]  /*16f80*/  @!P0 SYNCS.PHASECHK.TRANS64 P0, [R3+URZ+0x10], R0 ;  /* 0x00001000030085a7 */ /* 0x000e64000800007f */
[----:B-1----:R-:W-:Y:S05]  /*16f90*/  @!P0 BRA `(.L_x_31) ;  /* 0xfffffffc00ec8947 */ /* 0x002fea000383ffff */
[----:B------:R-:W-:Y:S05]  /*16fa0*/  BRA `(.L_x_571) ;  /* 0xfffffedc00f07947 */ /* 0x000fea000383ffff */
.L_x_548:
[----:B------:R-:W-:Y:S01]  /*16fb0*/  BSSY B1, `(.L_x_572) ;  /* 0x0000006000017945 */ /* 0x000fe20003800000 */
[----:B------:R-:W-:-:S07]  /*16fc0*/  IMAD.MOV.U32 R15, RZ, RZ, -0x1 ;  /* 0xffffffffff0f7424 */ /* 0x000fce00078e00ff */
[----:B------:R-:W-:Y:S05]  /*16fd0*/  WARPSYNC.COLLECTIVE R15, `(.L_x_573) ;  /* 0x000000000f0c7348 */ /* 0x000fea0003c00000 */
[----:B------:R-:W-:Y:S02]  /*16fe0*/  ELECT P6, UR62, PT ;  /* 0x00000000003e782f */ /* 0x000fe400038c0000 */
[----:B------:R-:W-:Y:S01]  /*16ff0*/  MOV R14, UR62 ;  /* 0x0000003e000e7c02 */ /* 0x000fe20008000f00 */
[----:B------:R-:W-:Y:S10]  /*17000*/  ENDCOLLECTIVE ;  /* 0x000000000000791b */ /* 0x000ff40003800000 */
.L_x_573:
[----:B------:R-:W-:Y:S05]  /*17010*/  BSYNC B1 ;  /* 0x0000000000017941 */ /* 0x000fea0003800000 */
.L_x_572:
[----:B------:R-:W-:Y:S05]  /*17020*/  BRA `(.L_x_574) ;  /* 0xffffffec00a47947 */ /* 0x000fea000383ffff */
.L_x_551:
[----:B-1----:R1:W2:Y:S02]  /*17030*/  SYNCS.PHASECHK.TRANS64.TRYWAIT P1, [R7+URZ+0x30], R4 ;  /* 0x00003004070075a7 */ /* 0x0022a4000802017f */
[----:B--2---:R-:W-:Y:S05]  /*17040*/  @!P1 NANOSLEEP.SYNCS 0x989680 ;  /* 0x009896800000995d */ /* 0x004fea0003900000 */
[----:B------:R-:W2:Y:S02]  /*17050*/  @!P1 SYNCS.PHASECHK.TRANS64 P1, [R7+URZ+0x30], R4 ;  /* 0x00003004070095a7 */ /* 0x000ea4000802007f */
[----:B--2---:R-:W-:Y:S05]  /*17060*/  @!P1 BRA `(.L_x_551) ;  /* 0xfffffffc00f09947 */ /* 0x004fea000383ffff */
[----:B------:R-:W-:Y:S05]  /*17070*/  BRA `(.L_x_575) ;  /* 0xffffffec00d87947 */ /* 0x000fea000383ffff */
.L_x_560:
[----:B------:R-:W-:Y:S01]  /*17080*/  BSSY B0, `(.L_x_576) ;  /* 0x0000006000007945 */ /* 0x000fe20003800000 */
[----:B------:R-:W-:-:S07]  /*17090*/  IMAD.MOV.U32 R15, RZ, RZ, -0x1 ;  /* 0xffffffffff0f7424 */ /* 0x000fce00078e00ff */
[----:B------:R-:W-:Y:S05]  /*170a0*/  WARPSYNC.COLLECTIVE R15, `(.L_x_577) ;  /* 0x000000000f0c7348 */ /* 0x000fea0003c00000 */
[----:B------:R-:W-:Y:S02]  /*170b0*/  ELECT P6, UR62, PT ;  /* 0x00000000003e782f */ /* 0x000fe400038c0000 */
[----:B------:R-:W-:Y:S01]  /*170c0*/  MOV R14, UR62 ;  /* 0x0000003e000e7c02 */ /* 0x000fe20008000f00 */
[----:B------:R-:W-:Y:S10]  /*170d0*/  ENDCOLLECTIVE ;  /* 0x000000000000791b */ /* 0x000ff40003800000 */
.L_x_577:
[----:B------:R-:W-:Y:S05]  /*170e0*/  BSYNC B0 ;  /* 0x0000000000007941 */ /* 0x000fea0003800000 */
.L_x_576:
[----:B------:R-:W-:Y:S05]  /*170f0*/  BRA `(.L_x_578) ;  /* 0xfffffff800507947 */ /* 0x000fea000383ffff */
.L_x_564:
[----:B0-----:R0:W1:Y:S02]  /*17100*/  SYNCS.PHASECHK.TRANS64.TRYWAIT P0, [R5+URZ], R2 ;  /* 0x00000002050075a7 */ /* 0x001064000800017f */
[----:B-1----:R-:W-:Y:S05]  /*17110*/  @!P0 NANOSLEEP.SYNCS 0x989680 ;  /* 0x009896800000895d */ /* 0x002fea0003900000 */
[----:B------:R-:W1:Y:S02]  /*17120*/  @!P0 SYNCS.PHASECHK.TRANS64 P0, [R5+URZ], R2 ;  /* 0x00000002050085a7 */ /* 0x000e64000800007f */
[----:B-1----:R-:W-:Y:S05]  /*17130*/  @!P0 BRA `(.L_x_564) ;  /* 0xfffffffc00f08947 */ /* 0x002fea000383ffff */
[----:B------:R-:W-:Y:S05]  /*17140*/  BRA `(.L_x_579) ;  /* 0xfffffff800787947 */ /* 0x000fea000383ffff */
.L_x_565:
[----:B0-----:R0:W1:Y:S02]  /*17150*/  SYNCS.PHASECHK.TRANS64.TRYWAIT P0, [R7+URZ], R0 ;  /* 0x00000000070075a7 */ /* 0x001064000800017f */
[----:B-1----:R-:W-:Y:S05]  /*17160*/  @!P0 NANOSLEEP.SYNCS 0x989680 ;  /* 0x009896800000895d */ /* 0x002fea0003900000 */
[----:B------:R-:W1:Y:S02]  /*17170*/  @!P0 SYNCS.PHASECHK.TRANS64 P0, [R7+URZ], R0 ;  /* 0x00000000070085a7 */ /* 0x000e64000800007f */
[----:B-1----:R-:W-:Y:S05]  /*17180*/  @!P0 BRA `(.L_x_565) ;  /* 0xfffffffc00f08947 */ /* 0x002fea000383ffff */
[----:B------:R-:W-:Y:S05]  /*17190*/  BRA `(.L_x_580) ;  /* 0xfffffff800887947 */ /* 0x000fea000383ffff */
.L_x_566:
[----:B0-----:R0:W1:Y:S02]  /*171a0*/  SYNCS.PHASECHK.TRANS64.TRYWAIT P0, [R7+URZ], R0 ;  /* 0x00000000070075a7 */ /* 0x001064000800017f */
[----:B-1----:R-:W-:Y:S05]  /*171b0*/  @!P0 NANOSLEEP.SYNCS 0x989680 ;  /* 0x009896800000895d */ /* 0x002fea0003900000 */
[----:B------:R-:W1:Y:S02]  /*171c0*/  @!P0 SYNCS.PHASECHK.TRANS64 P0, [R7+URZ], R0 ;  /* 0x00000000070085a7 */ /* 0x000e64000800007f */
[----:B-1----:R-:W-:Y:S05]  /*171d0*/  @!P0 BRA `(.L_x_566) ;  /* 0xfffffffc00f08947 */ /* 0x002fea000383ffff */
[----:B------:R-:W-:Y:S05]  /*171e0*/  BRA `(.L_x_581) ;  /* 0xfffffff800987947 */ /* 0x000fea000383ffff */
.L_x_567:
[----:B0-----:R0:W1:Y:S02]  /*171f0*/  SYNCS.PHASECHK.TRANS64.TRYWAIT P0, [R7+URZ], R0 ;  /* 0x00000000070075a7 */ /* 0x001064000800017f */
[----:B-1----:R-:W-:Y:S05]  /*17200*/  @!P0 NANOSLEEP.SYNCS 0x989680 ;  /* 0x009896800000895d */ /* 0x002fea0003900000 */
[----:B------:R-:W1:Y:S02]  /*17210*/  @!P0 SYNCS.PHASECHK.TRANS64 P0, [R7+URZ], R0 ;  /* 0x00000000070085a7 */ /* 0x000e64000800007f */
[----:B-1----:R-:W-:Y:S05]  /*17220*/  @!P0 BRA `(.L_x_567) ;  /* 0xfffffffc00f08947 */ /* 0x002fea000383ffff */
[----:B------:R-:W-:Y:S05]  /*17230*/  BRA `(.L_x_582) ;  /* 0xfffffff800a87947 */ /* 0x000fea000383ffff */
.L_x_568:
[----:B0-----:R0:W1:Y:S02]  /*17240*/  SYNCS.PHASECHK.TRANS64.TRYWAIT P0, [R7+URZ], R0 ;  /* 0x00000000070075a7 */ /* 0x001064000800017f */
[----:B-1----:R-:W-:Y:S05]  /*17250*/  @!P0 NANOSLEEP.SYNCS 0x989680 ;  /* 0x009896800000895d */ /* 0x002fea0003900000 */
[----:B------:R-:W1:Y:S02]  /*17260*/  @!P0 SYNCS.PHASECHK.TRANS64 P0, [R7+URZ], R0 ;  /* 0x00000000070085a7 */ /* 0x000e64000800007f */
[----:B-1----:R-:W-:Y:S05]  /*17270*/  @!P0 BRA `(.L_x_568) ;  /* 0xfffffffc00f08947 */ /* 0x002fea000383ffff */
[----:B------:R-:W-:Y:S05]  /*17280*/  BRA `(.L_x_583) ;  /* 0xfffffff800b87947 */ /* 0x000fea000383ffff */
.L_x_584:
[----:B------:R-:W-:-:S00]  /*17290*/  BRA `(.L_x_584) ;  /* 0xfffffffc00fc7947 */ /* 0x000fc0000383ffff */
[----:B------:R-:W-:-:S00]  /*172a0*/  NOP ;  /* 0x0000000000007918 */ /* 0x000fc00000000000 */
        /* <DEDUP_REMOVED lines=13> */
.L_x_585:


//--------------------- .nv.global.init           --------------------------
	.section	.nv.global.init,"aw",@progbits
.nv.global.init:
	.type		$str$22,@object
	.size		$str$22,($str$23 - $str$22)
$str$22:
        /*0000*/ 	.byte	0x6b, 0x5f, 0x74, 0x69, 0x6c, 0x65, 0x5f, 0x63, 0x6f, 0x75, 0x6e, 0x74, 0x20, 0x3e, 0x3d, 0x20
        /*0010*/ 	.byte	0x31, 0x00
	.type		$str$23,@object
	.size		$str$23,(__unnamed_1 - $str$23)
$str$23:
        /*0012*/ 	.byte	0x2f, 0x74, 0x6d, 0x70, 0x2f, 0x63, 0x75, 0x74, 0x6c, 0x61, 0x73, 0x73, 0x5f, 0x73, 0x77, 0x65
        /*0022*/ 	.byte	0x65, 0x70, 0x5f, 0x73, 0x72, 0x63, 0x2f, 0x69, 0x6e, 0x63, 0x6c, 0x75, 0x64, 0x65, 0x2f, 0x63
        /*0032*/ 	.byte	0x75, 0x74, 0x6c, 0x61, 0x73, 0x73, 0x2f, 0x67, 0x65, 0x6d, 0x6d, 0x2f, 0x63, 0x6f, 0x6c, 0x6c
        /*0042*/ 	.byte	0x65, 0x63, 0x74, 0x69, 0x76, 0x65, 0x2f, 0x73, 0x6d, 0x39, 0x30, 0x5f, 0x6d, 0x6d, 0x61, 0x5f
        /*0052*/ 	.byte	0x74, 0x6d, 0x61, 0x5f, 0x67, 0x6d, 0x6d, 0x61, 0x5f, 0x73, 0x73, 0x5f, 0x77, 0x61, 0x72, 0x70
        /*0062*/ 	.byte	0x73, 0x70, 0x65, 0x63, 0x69, 0x61, 0x6c, 0x69, 0x7a, 0x65, 0x64, 0x2e, 0x68, 0x70, 0x70, 0x00
	.type		__unnamed_1,@object
	.size		__unnamed_1,(.L_0 - __unnamed_1)
__unnamed_1:
        /* <DEDUP_REMOVED lines=182> */
.L_0:


//--------------------- .nv.shared._ZN7cutlass13device_kernelINS_4gemm6kernel13GemmUniversalIN4cute5tupleIJiiiiEEENS1_10collective13CollectiveMmaINS1_34MainloopSm90TmaGmmaWarpSpecializedILi6ENS5_IJNS4_1CILi1EEESB_SB_EEENS1_32KernelTmaWarpSpecializedPingpongEEENS5_IJNSA_ILi64EEENSA_ILi512EEENSA_ILi32EEEEEENS_10bfloat16_tENS5_IJlSB_lEEESJ_SK_NS4_8TiledMMAINS4_8MMA_AtomIJNS4_4SM904GMMA28MMA_64x256x16_F32BF16BF16_SSILNSO_5MajorE0ELSQ_0ELNSO_7ScaleInE1ELSR_1EEEEEENS4_6LayoutISC_NS5_IJNSA_ILi0EEESV_SV_EEEEENS5_IJNS4_10UnderscoreESY_SY_EEEEENS4_13SM90_TMA_LOADENS4_14ComposedLayoutINS4_7SwizzleILi2ELi4ELi3EEENS4_18smem_ptr_flag_bitsILi16EEENSU_INS5_IJNSA_ILi8EEESH_EEENS5_IJSH_SB_EEEEEEEvNS4_8identityES11_S1B_vS1C_EENS_8epilogue10collective6detail29Sm90TmaWarpSpecializedAdapterINS1F_15DefaultEpilogueISJ_SK_SK_NS1E_6thread17LinearCombinationISJ_Li1EffLNS1J_9ScaleType4KindE0ELNS_15FloatRoundStyleE2ESJ_EENS1_15EpilogueDefaultEEEEEvvEEEEvNT_6ParamsE --------------------------
	.section	.nv.shared._ZN7cutlass13device_kernelINS_4gemm6kernel13GemmUniversalIN4cute5tupleIJiiiiEEENS1_10collective13CollectiveMmaINS1_34MainloopSm90TmaGmmaWarpSpecializedILi6ENS5_IJNS4_1CILi1EEESB_SB_EEENS1_32KernelTmaWarpSpecializedPingpongEEENS5_IJNSA_ILi64EEENSA_ILi512EEENSA_ILi32EEEEEENS_10bfloat16_tENS5_IJlSB_lEEESJ_SK_NS4_8TiledMMAINS4_8MMA_AtomIJNS4_4SM904GMMA28MMA_64x256x16_F32BF16BF16_SSILNSO_5MajorE0ELSQ_0ELNSO_7ScaleInE1ELSR_1EEEEEENS4_6LayoutISC_NS5_IJNSA_ILi0EEESV_SV_EEEEENS5_IJNS4_10UnderscoreESY_SY_EEEEENS4_13SM90_TMA_LOADENS4_14ComposedLayoutINS4_7SwizzleILi2ELi4ELi3EEENS4_18smem_ptr_flag_bitsILi16EEENSU_INS5_IJNSA_ILi8EEESH_EEENS5_IJSH_SB_EEEEEEEvNS4_8identityES11_S1B_vS1C_EENS_8epilogue10collective6detail29Sm90TmaWarpSpecializedAdapterINS1F_15DefaultEpilogueISJ_SK_SK_NS1E_6thread17LinearCombinationISJ_Li1EffLNS1J_9ScaleType4KindE0ELNS_15FloatRoundStyleE2ESJ_EENS1_15EpilogueDefaultEEEEEvvEEEEvNT_6ParamsE,"aw",@nobits
	.sectionflags	@""
	.align	16
	.zero		1024


//--------------------- .nv.shared.reserved.0     --------------------------
	.section	.nv.shared.reserved.0,"aw",@nobits
	.weak		__nv_reservedSMEM_offset_0_alias
	.size		__nv_reservedSMEM_offset_0_alias, 0, 0
	.other		__nv_reservedSMEM_offset_0_alias,@"STO_CUDA_RESERVED_SHARED STV_DEFAULT"
__nv_reservedSMEM_offset_0_alias:
	.zero		0


//--------------------- .nv.global                --------------------------
	.section	.nv.global,"aw",@nobits
.nv.global:
	.type		_ZN39_INTERNAL_bd9ba4bd_4_k_cu_6c5e3ca9_73164cute1_E,@object
	.size		_ZN39_INTERNAL_bd9ba4bd_4_k_cu_6c5e3ca9_73164cute1_E,(_ZN39_INTERNAL_bd9ba4bd_4_k_cu_6c5e3ca9_73164cuda3std3__45__cpo6cbeginE - _ZN39_INTERNAL_bd9ba4bd_4_k_cu_6c5e3ca9_73164cute1_E)
_ZN39_INTERNAL_bd9ba4bd_4_k_cu_6c5e3ca9_73164cute1_E:
	.zero		1
	.type		_ZN39_INTERNAL_bd9ba4bd_4_k_cu_6c5e3ca9_73164cuda3std3__45__cpo6cbeginE,@object
	.size		_ZN39_INTERNAL_bd9ba4bd_4_k_cu_6c5e3ca9_73164cuda3std3__45__cpo6cbeginE,(_ZN39_INTERNAL_bd9ba4bd_4_k_cu_6c5e3ca9_73164cuda3std3__48in_placeE - _ZN39_INTERNAL_bd9ba4bd_4_k_cu_6c5e3ca9_73164cuda3std3__45__cpo6cbeginE)
_ZN39_INTERNAL_bd9ba4bd_4_k_cu_6c5e3ca9_73164cuda3std3__45__cpo6cbeginE:
	.zero		1
	.type		_ZN39_INTERNAL_bd9ba4bd_4_k_cu_6c5e3ca9_73164cuda3std3__48in_placeE,@object
	.size		_ZN39_INTERNAL_bd9ba4bd_4_k_cu_6c5e3ca9_73164cuda3std3__48in_placeE,(_ZN39_INTERNAL_bd9ba4bd_4_k_cu_6c5e3ca9_73164cuda3std6ranges3__45__cpo9iter_moveE - _ZN39_INTERNAL_bd9ba4bd_4_k_cu_6c5e3ca9_73164cuda3std3__48in_placeE)
_ZN39_INTERNAL_bd9ba4bd_4_k_cu_6c5e3ca9_73164cuda3std3__48in_placeE:
	.zero		1
	.type		_ZN39_INTERNAL_bd9ba4bd_4_k_cu_6c5e3ca9_73164cuda3std6ranges3__45__cpo9iter_moveE,@object
	.size		_ZN39_INTERNAL_bd9ba4bd_4_k_cu_6c5e3ca9_73164cuda3std6ranges3__45__cpo9iter_moveE,(_ZN39_INTERNAL_bd9ba4bd_4_k_cu_6c5e3ca9_73164cuda3std3__45__cpo5beginE - _ZN39_INTERNAL_bd9ba4bd_4_k_cu_6c5e3ca9_73164cuda3std6ranges3__45__cpo9iter_moveE)
_ZN39_INTERNAL_bd9ba4bd_4_k_cu_6c5e3ca9_73164cuda3std6ranges3__45__cpo9iter_moveE:
	.zero		1
	.type		_ZN39_INTERNAL_bd9ba4bd_4_k_cu_6c5e3ca9_73164cuda3std3__45__cpo5beginE,@object
	.size		_ZN39_INTERNAL_bd9ba4bd_4_k_cu_6c5e3ca9_73164cuda3std3__45__cpo5beginE,(_ZN39_INTERNAL_bd9ba4bd_4_k_cu_6c5e3ca9_73164cuda3std3__441_GLOBAL__N__bd9ba4bd_4_k_cu_6c5e3ca9_73166ignoreE - _ZN39_INTERNAL_bd9ba4bd_4_k_cu_6c5e3ca9_73164cuda3std3__45__cpo5beginE)
_ZN39_INTERNAL_bd9ba4bd_4_k_cu_6c5e3ca9_73164cuda3std3__45__cpo5beginE:
	.zero		1
	.type		_ZN39_INTERNAL_bd9ba4bd_4_k_cu_6c5e3ca9_73164cuda3std3__441_GLOBAL__N__bd9ba4bd_4_k_cu_6c5e3ca9_73166ignoreE,@object
	.size		_ZN39_INTERNAL_bd9ba4bd_4_k_cu_6c5e3ca9_73164cuda3std3__441_GLOBAL__N__bd9ba4bd_4_k_cu_6c5e3ca9_73166ignoreE,(_ZN39_INTERNAL_bd9ba4bd_4_k_cu_6c5e3ca9_73164cute7productE - _ZN39_INTERNAL_bd9ba4bd_4_k_cu_6c5e3ca9_73164cuda3std3__441_GLOBAL__N__bd9ba4bd_4_k_cu_6c5e3ca9_73166ignoreE)
_ZN39_INTERNAL_bd9ba4bd_4_k_cu_6c5e3ca9_73164cuda3std3__441_GLOBAL__N__bd9ba4bd_4_k_cu_6c5e3ca9_73166ignoreE:
	.zero		1
	.type		_ZN39_INTERNAL_bd9ba4bd_4_k_cu_6c5e3ca9_73164cute7productE,@object
	.size		_ZN39_INTERNAL_bd9ba4bd_4_k_cu_6c5e3ca9_73164cute7productE,(_ZN39_INTERNAL_bd9ba4bd_4_k_cu_6c5e3ca9_73164cuda3std3__45__cpo3endE - _ZN39_INTERNAL_bd9ba4bd_4_k_cu_6c5e3ca9_73164cute7productE)
_ZN39_INTERNAL_bd9ba4bd_4_k_cu_6c5e3ca9_73164cute7productE:
	.zero		1
	.type		_ZN39_INTERNAL_bd9ba4bd_4_k_cu_6c5e3ca9_73164cuda3std3__45__cpo3endE,@object
	.size		_ZN39_INTERNAL_bd9ba4bd_4_k_cu_6c5e3ca9_73164cuda3std3__45__cpo3endE,(_ZN39_INTERNAL_bd9ba4bd_4_k_cu_6c5e3ca9_73164cuda3std3__419piecewise_constructE - _ZN39_INTERNAL_bd9ba4bd_4_k_cu_6c5e3ca9_73164cuda3std3__45__cpo3endE)
_ZN39_INTERNAL_bd9ba4bd_4_k_cu_6c5e3ca9_73164cuda3std3__45__cpo3endE:
	.zero		1
	.type		_ZN39_INTERNAL_bd9ba4bd_4_k_cu_6c5e3ca9_73164cuda3std3__419piecewise_constructE,@object
	.size		_ZN39_INTERNAL_bd9ba4bd_4_k_cu_6c5e3ca9_73164cuda3std3__419piecewise_constructE,(_ZN39_INTERNAL_bd9ba4bd_4_k_cu_6c5e3ca9_73164cuda3std3__45__cpo4cendE - _ZN39_INTERNAL_bd9ba4bd_4_k_cu_6c5e3ca9_73164cuda3std3__419piecewise_constructE)
_ZN39_INTERNAL_bd9ba4bd_4_k_cu_6c5e3ca9_73164cuda3std3__419piecewise_constructE:
	.zero		1
	.type		_ZN39_INTERNAL_bd9ba4bd_4_k_cu_6c5e3ca9_73164cuda3std3__45__cpo4cendE,@object
	.size		_ZN39_INTERNAL_bd9ba4bd_4_k_cu_6c5e3ca9_73164cuda3std3__45__cpo4cendE,(_ZN39_INTERNAL_bd9ba4bd_4_k_cu_6c5e3ca9_73164cuda3std6ranges3__45__cpo4swapE - _ZN39_INTERNAL_bd9ba4bd_4_k_cu_6c5e3ca9_73164cuda3std3__45__cpo4cendE)
_ZN39_INTERNAL_bd9ba4bd_4_k_cu_6c5e3ca9_73164cuda3std3__45__cpo4cendE:
	.zero		1
	.type		_ZN39_INTERNAL_bd9ba4bd_4_k_cu_6c5e3ca9_73164cuda3std6ranges3__45__cpo4swapE,@object
	.size		_ZN39_INTERNAL_bd9ba4bd_4_k_cu_6c5e3ca9_73164cuda3std6ranges3__45__cpo4swapE,(.L_8 - _ZN39_INTERNAL_bd9ba4bd_4_k_cu_6c5e3ca9_73164cuda3std6ranges3__45__cpo4swapE)
_ZN39_INTERNAL_bd9ba4bd_4_k_cu_6c5e3ca9_73164cuda3std6ranges3__45__cpo4swapE:
	.zero		1
.L_8:


//--------------------- .nv.constant0._ZN7cutlass13device_kernelINS_4gemm6kernel13GemmUniversalIN4cute5tupleIJiiiiEEENS1_10collective13CollectiveMmaINS1_34MainloopSm90TmaGmmaWarpSpecializedILi6ENS5_IJNS4_1CILi1EEESB_SB_EEENS1_32KernelTmaWarpSpecializedPingpongEEENS5_IJNSA_ILi64EEENSA_ILi512EEENSA_ILi32EEEEEENS_10bfloat16_tENS5_IJlSB_lEEESJ_SK_NS4_8TiledMMAINS4_8MMA_AtomIJNS4_4SM904GMMA28MMA_64x256x16_F32BF16BF16_SSILNSO_5MajorE0ELSQ_0ELNSO_7ScaleInE1ELSR_1EEEEEENS4_6LayoutISC_NS5_IJNSA_ILi0EEESV_SV_EEEEENS5_IJNS4_10UnderscoreESY_SY_EEEEENS4_13SM90_TMA_LOADENS4_14ComposedLayoutINS4_7SwizzleILi2ELi4ELi3EEENS4_18smem_ptr_flag_bitsILi16EEENSU_INS5_IJNSA_ILi8EEESH_EEENS5_IJSH_SB_EEEEEEEvNS4_8identityES11_S1B_vS1C_EENS_8epilogue10collective6detail29Sm90TmaWarpSpecializedAdapterINS1F_15DefaultEpilogueISJ_SK_SK_NS1E_6thread17LinearCombinationISJ_Li1EffLNS1J_9ScaleType4KindE0ELNS_15FloatRoundStyleE2ESJ_EENS1_15EpilogueDefaultEEEEEvvEEEEvNT_6ParamsE --------------------------
	.section	.nv.constant0._ZN7cutlass13device_kernelINS_4gemm6kernel13GemmUniversalIN4cute5tupleIJiiiiEEENS1_10collective13CollectiveMmaINS1_34MainloopSm90TmaGmmaWarpSpecializedILi6ENS5_IJNS4_1CILi1EEESB_SB_EEENS1_32KernelTmaWarpSpecializedPingpongEEENS5_IJNSA_ILi64EEENSA_ILi512EEENSA_ILi32EEEEEENS_10bfloat16_tENS5_IJlSB_lEEESJ_SK_NS4_8TiledMMAINS4_8MMA_AtomIJNS4_4SM904GMMA28MMA_64x256x16_F32BF16BF16_SSILNSO_5MajorE0ELSQ_0ELNSO_7ScaleInE1ELSR_1EEEEEENS4_6LayoutISC_NS5_IJNSA_ILi0EEESV_SV_EEEEENS5_IJNS4_10UnderscoreESY_SY_EEEEENS4_13SM90_TMA_LOADENS4_14ComposedLayoutINS4_7SwizzleILi2ELi4ELi3EEENS4_18smem_ptr_flag_bitsILi16EEENSU_INS5_IJNSA_ILi8EEESH_EEENS5_IJSH_SB_EEEEEEEvNS4_8identityES11_S1B_vS1C_EENS_8epilogue10collective6detail29Sm90TmaWarpSpecializedAdapterINS1F_15DefaultEpilogueISJ_SK_SK_NS1E_6thread17LinearCombinationISJ_Li1EffLNS1J_9ScaleType4KindE0ELNS_15FloatRoundStyleE2ESJ_EENS1_15EpilogueDefaultEEEEEvvEEEEvNT_6ParamsE,"a",@progbits
	.sectionflags	@""
	.align	4
.nv.constant0._ZN7cutlass13device_kernelINS_4gemm6kernel13GemmUniversalIN4cute5tupleIJiiiiEEENS1_10collective13CollectiveMmaINS1_34MainloopSm90TmaGmmaWarpSpecializedILi6ENS5_IJNS4_1CILi1EEESB_SB_EEENS1_32KernelTmaWarpSpecializedPingpongEEENS5_IJNSA_ILi64EEENSA_ILi512EEENSA_ILi32EEEEEENS_10bfloat16_tENS5_IJlSB_lEEESJ_SK_NS4_8TiledMMAINS4_8MMA_AtomIJNS4_4SM904GMMA28MMA_64x256x16_F32BF16BF16_SSILNSO_5MajorE0ELSQ_0ELNSO_7ScaleInE1ELSR_1EEEEEENS4_6LayoutISC_NS5_IJNSA_ILi0EEESV_SV_EEEEENS5_IJNS4_10UnderscoreESY_SY_EEEEENS4_13SM90_TMA_LOADENS4_14ComposedLayoutINS4_7SwizzleILi2ELi4ELi3EEENS4_18smem_ptr_flag_bitsILi16EEENSU_INS5_IJNSA_ILi8EEESH_EEENS5_IJSH_SB_EEEEEEEvNS4_8identityES11_S1B_vS1C_EENS_8epilogue10collective6detail29Sm90TmaWarpSpecializedAdapterINS1F_15DefaultEpilogueISJ_SK_SK_NS1E_6thread17LinearCombinationISJ_Li1EffLNS1J_9ScaleType4KindE0ELNS_15FloatRoundStyleE2ESJ_EENS1_15EpilogueDefaultEEEEEvvEEEEvNT_6ParamsE:
	.zero		1664


//--------------------- SYMBOLS --------------------------

	.type		.nv.reservedSmem.offset0,@object
	.size		.nv.reservedSmem.offset0,0x4
	.type		__assertfail,@function
